	.target	sm_90a

	.elftype	@"ET_EXEC"


//--------------------- .note.nv.tkinfo           --------------------------
	.section	.note.nv.tkinfo,"",@"SHT_NOTE"
	.sectionflags	@"SHF_NOTE_NV_TKINFO"
	.tkinfo
        /*0018*/ 	.word	0x00000002
        /*0030*/ 	.string	""
        /*0030*/ 	.string	"ptxas"
        /*0030*/ 	.string	"Cuda compilation tools, release 13.0, V13.0.88"
        /*0030*/ 	.string	"Build cuda_13.0.r13.0/compiler.36424714_0"
        /*0030*/ 	.string	"-v  -suppress-debug-info  -lineinfo  -arch sm_90a "



//--------------------- .note.nv.cuinfo           --------------------------
	.section	.note.nv.cuinfo,"",@"SHT_NOTE"
	.sectionflags	@"SHF_NOTE_NV_CUINFO"
        /*0018*/ 	.short	0x0002
        /*001a*/ 	.short	0x005a
        /*001c*/ 	.short	0x0082
	.zero		2


//--------------------- .nv.info                  --------------------------
	.section	.nv.info,"",@"SHT_CUDA_INFO"
	.align	4


	//----- nvinfo : EIATTR_REGCOUNT
	.align		4
        /*0000*/ 	.byte	0x04, 0x2f
        /*0002*/ 	.short	(.L_1 - .L_0)
	.align		4
.L_0:
        /*0004*/ 	.word	index@(matmul_kernel)
        /*0008*/ 	.word	0x00000040


	//----- nvinfo : EIATTR_FRAME_SIZE
	.align		4
.L_1:
        /*000c*/ 	.byte	0x04, 0x11
        /*000e*/ 	.short	(.L_3 - .L_2)
	.align		4
.L_2:
        /*0010*/ 	.word	index@(matmul_kernel)
        /*0014*/ 	.word	0x00000000


	//----- nvinfo : EIATTR_MIN_STACK_SIZE
	.align		4
.L_3:
        /*0018*/ 	.byte	0x04, 0x12
        /*001a*/ 	.short	(.L_5 - .L_4)
	.align		4
.L_4:
        /*001c*/ 	.word	index@(matmul_kernel)
        /*0020*/ 	.word	0x00000000
.L_5:


//--------------------- .nv.compat                --------------------------
	.section	.nv.compat,"",@"SHT_CUDA_COMPAT_INFO"
	.align	4
        /*0000*/ 	.byte	0x02, 0x09, 0x01, 0x00, 0x02, 0x02, 0x04, 0x00, 0x02, 0x05, 0x05, 0x00, 0x03, 0x07, 0x01, 0x01
        /*0010*/ 	.byte	0x02, 0x03, 0x00, 0x00, 0x02, 0x06, 0x01, 0x00, 0x04, 0x0b, 0x08, 0x00, 0x00, 0x00, 0x00, 0x00
        /*0020*/ 	.byte	0x00, 0x00, 0x00, 0x00


//--------------------- .nv.info.matmul_kernel    --------------------------
	.section	.nv.info.matmul_kernel,"",@"SHT_CUDA_INFO"
	.sectionflags	@""
	.align	4


	//----- nvinfo : EIATTR_CUDA_API_VERSION
	.align		4
        /*0000*/ 	.byte	0x04, 0x37
        /*0002*/ 	.short	(.L_7 - .L_6)
.L_6:
        /*0004*/ 	.word	0x00000082


	//----- nvinfo : EIATTR_KPARAM_INFO
	.align		4
.L_7:
        /*0008*/ 	.byte	0x04, 0x17
        /*000a*/ 	.short	(.L_9 - .L_8)
.L_8:
        /*000c*/ 	.word	0x00000000
        /*0010*/ 	.short	0x000d
        /*0012*/ 	.short	0x0048
        /*0014*/ 	.byte	0x00, 0xf4, 0x21, 0x00


	//----- nvinfo : EIATTR_KPARAM_INFO
	.align		4
.L_9:
        /*0018*/ 	.byte	0x04, 0x17
        /*001a*/ 	.short	(.L_11 - .L_10)
.L_10:
        /*001c*/ 	.word	0x00000000
        /*0020*/ 	.short	0x000c
        /*0022*/ 	.short	0x0040
        /*0024*/ 	.byte	0x00, 0xf4, 0x21, 0x00


	//----- nvinfo : EIATTR_KPARAM_INFO
	.align		4
.L_11:
        /*0028*/ 	.byte	0x04, 0x17
        /*002a*/ 	.short	(.L_13 - .L_12)
.L_12:
        /*002c*/ 	.word	0x00000000
        /*0030*/ 	.short	0x000b
        /*0032*/ 	.short	0x0038
        /*0034*/ 	.byte	0x00, 0xf0, 0x11, 0x00


	//----- nvinfo : EIATTR_KPARAM_INFO
	.align		4
.L_13:
        /*0038*/ 	.byte	0x04, 0x17
        /*003a*/ 	.short	(.L_15 - .L_14)
.L_14:
        /*003c*/ 	.word	0x00000000
        /*0040*/ 	.short	0x000a
        /*0042*/ 	.short	0x0034
        /*0044*/ 	.byte	0x00, 0xf0, 0x11, 0x00


	//----- nvinfo : EIATTR_KPARAM_INFO
	.align		4
.L_15:
        /*0048*/ 	.byte	0x04, 0x17
        /*004a*/ 	.short	(.L_17 - .L_16)
.L_16:
        /*004c*/ 	.word	0x00000000
        /*0050*/ 	.short	0x0009
        /*0052*/ 	.short	0x0030
        /*0054*/ 	.byte	0x00, 0xf0, 0x11, 0x00


	//----- nvinfo : EIATTR_KPARAM_INFO
	.align		4
.L_17:
        /*0058*/ 	.byte	0x04, 0x17
        /*005a*/ 	.short	(.L_19 - .L_18)
.L_18:
        /*005c*/ 	.word	0x00000000
        /*0060*/ 	.short	0x0008
        /*0062*/ 	.short	0x002c
        /*0064*/ 	.byte	0x00, 0xf0, 0x11, 0x00


	//----- nvinfo : EIATTR_KPARAM_INFO
	.align		4
.L_19:
        /*0068*/ 	.byte	0x04, 0x17
        /*006a*/ 	.short	(.L_21 - .L_20)
.L_20:
        /*006c*/ 	.word	0x00000000
        /*0070*/ 	.short	0x0007
        /*0072*/ 	.short	0x0028
        /*0074*/ 	.byte	0x00, 0xf0, 0x11, 0x00


	//----- nvinfo : EIATTR_KPARAM_INFO
	.align		4
.L_21:
        /*0078*/ 	.byte	0x04, 0x17
        /*007a*/ 	.short	(.L_23 - .L_22)
.L_22:
        /*007c*/ 	.word	0x00000000
        /*0080*/ 	.short	0x0006
        /*0082*/ 	.short	0x0024
        /*0084*/ 	.byte	0x00, 0xf0, 0x11, 0x00


	//----- nvinfo : EIATTR_KPARAM_INFO
	.align		4
.L_23:
        /*0088*/ 	.byte	0x04, 0x17
        /*008a*/ 	.short	(.L_25 - .L_24)
.L_24:
        /*008c*/ 	.word	0x00000000
        /*0090*/ 	.short	0x0005
        /*0092*/ 	.short	0x0020
        /*0094*/ 	.byte	0x00, 0xf0, 0x11, 0x00


	//----- nvinfo : EIATTR_KPARAM_INFO
	.align		4
.L_25:
        /*0098*/ 	.byte	0x04, 0x17
        /*009a*/ 	.short	(.L_27 - .L_26)
.L_26:
        /*009c*/ 	.word	0x00000000
        /*00a0*/ 	.short	0x0004
        /*00a2*/ 	.short	0x001c
        /*00a4*/ 	.byte	0x00, 0xf0, 0x11, 0x00


	//----- nvinfo : EIATTR_KPARAM_INFO
	.align		4
.L_27:
        /*00a8*/ 	.byte	0x04, 0x17
        /*00aa*/ 	.short	(.L_29 - .L_28)
.L_28:
        /*00ac*/ 	.word	0x00000000
        /*00b0*/ 	.short	0x0003
        /*00b2*/ 	.short	0x0018
        /*00b4*/ 	.byte	0x00, 0xf0, 0x11, 0x00


	//----- nvinfo : EIATTR_KPARAM_INFO
	.align		4
.L_29:
        /*00b8*/ 	.byte	0x04, 0x17
        /*00ba*/ 	.short	(.L_31 - .L_30)
.L_30:
        /*00bc*/ 	.word	0x00000000
        /*00c0*/ 	.short	0x0002
        /*00c2*/ 	.short	0x0010
        /*00c4*/ 	.byte	0x00, 0xf4, 0x21, 0x00


	//----- nvinfo : EIATTR_KPARAM_INFO
	.align		4
.L_31:
        /*00c8*/ 	.byte	0x04, 0x17
        /*00ca*/ 	.short	(.L_33 - .L_32)
.L_32:
        /*00cc*/ 	.word	0x00000000
        /*00d0*/ 	.short	0x0001
        /*00d2*/ 	.short	0x0008
        /*00d4*/ 	.byte	0x00, 0xf4, 0x21, 0x00


	//----- nvinfo : EIATTR_KPARAM_INFO
	.align		4
.L_33:
        /*00d8*/ 	.byte	0x04, 0x17
        /*00da*/ 	.short	(.L_35 - .L_34)
.L_34:
        /*00dc*/ 	.word	0x00000000
        /*00e0*/ 	.short	0x0000
        /*00e2*/ 	.short	0x0000
        /*00e4*/ 	.byte	0x00, 0xf4, 0x21, 0x00


	//----- nvinfo : EIATTR_SPARSE_MMA_MASK
	.align		4
.L_35:
        /*00e8*/ 	.byte	0x03, 0x50
        /*00ea*/ 	.short	0x0000


	//----- nvinfo : EIATTR_MAXREG_COUNT
	.align		4
        /*00ec*/ 	.byte	0x03, 0x1b
        /*00ee*/ 	.short	0x0080


	//----- nvinfo : EIATTR_NUM_BARRIERS
	.align		4
        /*00f0*/ 	.byte	0x02, 0x4c
        /*00f2*/ 	.byte	0x01
	.zero		1


	//----- nvinfo : EIATTR_MERCURY_ISA_VERSION
	.align		4
        /*00f4*/ 	.byte	0x03, 0x5f
        /*00f6*/ 	.short	0x0101


	//----- nvinfo : EIATTR_EXIT_INSTR_OFFSETS
	.align		4
        /*00f8*/ 	.byte	0x04, 0x1c
        /*00fa*/ 	.short	(.L_37 - .L_36)


	//   ....[0]....
.L_36:
        /*00fc*/ 	.word	0x00002300


	//   ....[1]....
        /*0100*/ 	.word	0x00002320


	//----- nvinfo : EIATTR_REQNTID
	.align		4
.L_37:
        /*0104*/ 	.byte	0x04, 0x10
        /*0106*/ 	.short	(.L_39 - .L_38)
.L_38:
        /*0108*/ 	.word	0x00000200
        /*010c*/ 	.word	0x00000001
        /*0110*/ 	.word	0x00000001


	//----- nvinfo : EIATTR_CBANK_PARAM_SIZE
	.align		4
.L_39:
        /*0114*/ 	.byte	0x03, 0x19
        /*0116*/ 	.short	0x0050


	//----- nvinfo : EIATTR_PARAM_CBANK
	.align		4
        /*0118*/ 	.byte	0x04, 0x0a
        /*011a*/ 	.short	(.L_41 - .L_40)
	.align		4
.L_40:
        /*011c*/ 	.word	index@(.nv.constant0.matmul_kernel)
        /*0120*/ 	.short	0x0210
        /*0122*/ 	.short	0x0050


	//----- nvinfo : EIATTR_SW_WAR
	.align		4
.L_41:
        /*0124*/ 	.byte	0x04, 0x36
        /*0126*/ 	.short	(.L_43 - .L_42)
.L_42:
        /*0128*/ 	.word	0x00000008
.L_43:


//--------------------- .nv.callgraph             --------------------------
	.section	.nv.callgraph,"",@"SHT_CUDA_CALLGRAPH"
	.align	4
	.sectionentsize	8
	.align		4
        /*0000*/ 	.word	0x00000000
	.align		4
        /*0004*/ 	.word	0xffffffff
	.align		4
        /*0008*/ 	.word	0x00000000
	.align		4
        /*000c*/ 	.word	0xfffffffe
	.align		4
        /*0010*/ 	.word	0x00000000
	.align		4
        /*0014*/ 	.word	0xfffffffd
	.align		4
        /*0018*/ 	.word	0x00000000
	.align		4
        /*001c*/ 	.word	0xfffffffc


//--------------------- .text.matmul_kernel       --------------------------
	.section	.text.matmul_kernel,"ax",@progbits
	.align	128
        .global         matmul_kernel
        .type           matmul_kernel,@function
        .size           matmul_kernel,(.L_x_3 - matmul_kernel)
        .other          matmul_kernel,@"STO_CUDA_ENTRY STV_DEFAULT"
matmul_kernel:
.text.matmul_kernel:
[----:B------:R-:W-:Y:S08]  /*0000*/  LDC R1, c[0x0][0x28] ;  /* 0x00000a00ff017b82 */ /* 0x000ff00000000800 */
[----:B------:R-:W1:Y:S01]  /*0010*/  LDC.64 R32, c[0x0][0x228] ;  /* 0x00008a00ff207b82 */ /* 0x000e620000000a00 */
[----:B------:R-:W2:Y:S01]  /*0020*/  S2R R7, SR_CTAID.X ;  /* 0x0000000000077919 */ /* 0x000ea20000002500 */
[----:B------:R-:W-:Y:S01]  /*0030*/  ULDC.64 UR10, c[0x0][0x218] ;  /* 0x00008600000a7ab9 */ /* 0x000fe20000000a00 */
[----:B------:R-:W-:Y:S01]  /*0040*/  ULDC.64 UR8, c[0x0][0x210] ;  /* 0x0000840000087ab9 */ /* 0x000fe20000000a00 */
[----:B------:R-:W-:Y:S01]  /*0050*/  ULDC UR5, c[0x0][0x240] ;  /* 0x0000900000057ab9 */ /* 0x000fe20000000800 */
[----:B------:R-:W-:Y:S01]  /*0060*/  UMOV UR4, 0x400 ;  /* 0x0000040000047882 */ /* 0x000fe20000000000 */
[----:B------:R-:W-:-:S02]  /*0070*/  ULDC.64 UR14, c[0x0][0x208] ;  /* 0x00008200000e7ab9 */ /* 0x000fc40000000a00 */
[----:B------:R-:W3:Y:S08]  /*0080*/  LDC.64 R34, c[0x0][0x230] ;  /* 0x00008c00ff227b82 */ /* 0x000ef00000000a00 */
[----:B------:R-:W4:Y:S01]  /*0090*/  LDC.64 R40, c[0x0][0x238] ;  /* 0x00008e00ff287b82 */ /* 0x000f220000000a00 */
[----:B-1----:R-:W-:-:S07]  /*00a0*/  VIADD R0, R33, 0x3f ;  /* 0x0000003f21007836 */ /* 0x002fce0000000000 */
[----:B------:R-:W1:Y:S01]  /*00b0*/  S2UR UR7, SR_CgaCtaId ;  /* 0x00000000000779c3 */ /* 0x000e620000008800 */
[----:B------:R-:W-:Y:S01]  /*00c0*/  SHF.R.S32.HI R3, RZ, 0x1f, R0 ;  /* 0x0000001fff037819 */ /* 0x000fe20000011400 */
[----:B---3--:R-:W-:-:S03]  /*00d0*/  VIADD R42, R34, 0x1f ;  /* 0x0000001f222a7836 */ /* 0x008fc60000000000 */
[----:B------:R-:W-:Y:S01]  /*00e0*/  LEA.HI R3, R3, R0, RZ, 0x6 ;  /* 0x0000000003037211 */ /* 0x000fe200078f30ff */
[----:B------:R-:W-:Y:S01]  /*00f0*/  VIADD R59, R34, 0xffffffe0 ;  /* 0xffffffe0223b7836 */ /* 0x000fe20000000000 */
[----:B--2---:R-:W-:Y:S02]  /*0100*/  IABS R8, R7 ;  /* 0x0000000700087213 */ /* 0x004fe40000000000 */
[----:B------:R-:W-:-:S05]  /*0110*/  SHF.R.S32.HI R3, RZ, 0x6, R3 ;  /* 0x00000006ff037819 */ /* 0x000fca0000011403 */
[----:B------:R-:W-:-:S05]  /*0120*/  IMAD.SHL.U32 R4, R3, 0x8, RZ ;  /* 0x0000000803047824 */ /* 0x000fca00078e00ff */
[-C--:B------:R-:W-:Y:S02]  /*0130*/  IABS R5, R4.reuse ;  /* 0x0000000400057213 */ /* 0x080fe40000000000 */
[----:B------:R-:W-:Y:S01]  /*0140*/  IABS R10, R4 ;  /* 0x00000004000a7213 */ /* 0x000fe20000000000 */
[----:B-1----:R-:W-:Y:S01]  /*0150*/  ULEA UR7, UR7, UR4, 0x18 ;  /* 0x0000000407077291 */ /* 0x002fe2000f8ec03f */
[----:B------:R-:W1:Y:S08]  /*0160*/  I2F.RP R0, R5 ;  /* 0x0000000500007306 */ /* 0x000e700000209400 */
[----:B-1----:R-:W1:Y:S02]  /*0170*/  MUFU.RCP R0, R0 ;  /* 0x0000000000007308 */ /* 0x002e640000001000 */
[----:B-1----:R-:W-:-:S02]  /*0180*/  VIADD R2, R0, 0xffffffe ;  /* 0x0ffffffe00027836 */ /* 0x002fc40000000000 */
[----:B------:R-:W-:-:S04]  /*0190*/  IMAD.MOV R0, RZ, RZ, -R10 ;  /* 0x000000ffff007224 */ /* 0x000fc800078e0a0a */
[----:B------:R1:W2:Y:S02]  /*01a0*/  F2I.FTZ.U32.TRUNC.NTZ R3, R2 ;  /* 0x0000000200037305 */ /* 0x0002a4000021f000 */
[----:B-1----:R-:W-:Y:S02]  /*01b0*/  IMAD.MOV.U32 R2, RZ, RZ, RZ ;  /* 0x000000ffff027224 */ /* 0x002fe400078e00ff */
[----:B--2---:R-:W-:-:S04]  /*01c0*/  IMAD.MOV R6, RZ, RZ, -R3 ;  /* 0x000000ffff067224 */ /* 0x004fc800078e0a03 */
[----:B------:R-:W-:Y:S02]  /*01d0*/  IMAD R9, R6, R5, RZ ;  /* 0x0000000506097224 */ /* 0x000fe400078e02ff */
[----:B------:R-:W-:Y:S02]  /*01e0*/  IMAD.MOV.U32 R6, RZ, RZ, R8 ;  /* 0x000000ffff067224 */ /* 0x000fe400078e0008 */
[----:B------:R-:W-:-:S06]  /*01f0*/  IMAD.HI.U32 R3, R3, R9, R2 ;  /* 0x0000000903037227 */ /* 0x000fcc00078e0002 */
[----:B------:R-:W-:-:S04]  /*0200*/  IMAD.HI.U32 R3, R3, R6, RZ ;  /* 0x0000000603037227 */ /* 0x000fc800078e00ff */
[----:B------:R-:W-:-:S05]  /*0210*/  IMAD R0, R3, R0, R6 ;  /* 0x0000000003007224 */ /* 0x000fca00078e0206 */
[----:B------:R-:W-:-:S13]  /*0220*/  ISETP.GT.U32.AND P1, PT, R5, R0, PT ;  /* 0x000000000500720c */ /* 0x000fda0003f24070 */
[----:B------:R-:W-:Y:S02]  /*0230*/  @!P1 IMAD.IADD R0, R0, 0x1, -R5 ;  /* 0x0000000100009824 */ /* 0x000fe400078e0a05 */
[----:B------:R-:W-:Y:S01]  /*0240*/  @!P1 VIADD R3, R3, 0x1 ;  /* 0x0000000103039836 */ /* 0x000fe20000000000 */
[----:B------:R-:W-:Y:S02]  /*0250*/  ISETP.NE.AND P1, PT, R4, RZ, PT ;  /* 0x000000ff0400720c */ /* 0x000fe40003f25270 */
[----:B------:R-:W-:Y:S02]  /*0260*/  ISETP.GE.U32.AND P0, PT, R0, R5, PT ;  /* 0x000000050000720c */ /* 0x000fe40003f06070 */
[----:B------:R-:W-:-:S04]  /*0270*/  LOP3.LUT R0, R7, R4, RZ, 0x3c, !PT ;  /* 0x0000000407007212 */ /* 0x000fc800078e3cff */
[----:B------:R-:W-:Y:S01]  /*0280*/  ISETP.GE.AND P2, PT, R0, RZ, PT ;  /* 0x000000ff0000720c */ /* 0x000fe20003f46270 */
[----:B------:R-:W-:-:S06]  /*0290*/  VIADD R0, R32, 0x3f ;  /* 0x0000003f20007836 */ /* 0x000fcc0000000000 */
[----:B------:R-:W-:-:S04]  /*02a0*/  @P0 VIADD R3, R3, 0x1 ;  /* 0x0000000103030836 */ /* 0x000fc80000000000 */
[----:B------:R-:W-:Y:S01]  /*02b0*/  IMAD.MOV.U32 R2, RZ, RZ, R3 ;  /* 0x000000ffff027224 */ /* 0x000fe200078e0003 */
[----:B------:R-:W-:-:S03]  /*02c0*/  SHF.R.S32.HI R3, RZ, 0x1f, R0 ;  /* 0x0000001fff037819 */ /* 0x000fc60000011400 */
[----:B------:R-:W-:Y:S01]  /*02d0*/  @!P2 IMAD.MOV R2, RZ, RZ, -R2 ;  /* 0x000000ffff02a224 */ /* 0x000fe200078e0a02 */
[----:B------:R-:W-:Y:S02]  /*02e0*/  @!P1 LOP3.LUT R2, RZ, R4, RZ, 0x33, !PT ;  /* 0x00000004ff029212 */ /* 0x000fe400078e33ff */
[----:B------:R-:W-:-:S03]  /*02f0*/  LEA.HI R0, R3, R0, RZ, 0x6 ;  /* 0x0000000003007211 */ /* 0x000fc600078f30ff */
[----:B------:R-:W-:Y:S02]  /*0300*/  IMAD.SHL.U32 R3, R2, 0x8, RZ ;  /* 0x0000000802037824 */ /* 0x000fe400078e00ff */
[----:B------:R-:W-:-:S03]  /*0310*/  IMAD.MOV R2, RZ, RZ, -R2 ;  /* 0x000000ffff027224 */ /* 0x000fc600078e0a02 */
[----:B------:R-:W-:Y:S01]  /*0320*/  LEA.HI.SX32 R0, R0, -R3, 0x1a ;  /* 0x8000000300007211 */ /* 0x000fe200078fd2ff */
[----:B------:R-:W-:Y:S01]  /*0330*/  IMAD R12, R4, R2, R7 ;  /* 0x00000002040c7224 */ /* 0x000fe200078e0207 */
[----:B------:R-:W-:Y:S01]  /*0340*/  IABS R2, R32 ;  /* 0x0000002000027213 */ /* 0x000fe20000000000 */
[----:B------:R-:W-:Y:S01]  /*0350*/  IMAD.MOV.U32 R4, RZ, RZ, RZ ;  /* 0x000000ffff047224 */ /* 0x000fe200078e00ff */
[----:B------:R-:W-:Y:S02]  /*0360*/  VIMNMX R11, R0, 0x8, PT ;  /* 0x00000008000b7848 */ /* 0x000fe40003fe0100 */
[----:B------:R-:W-:Y:S02]  /*0370*/  IABS R0, R33 ;  /* 0x0000002100007213 */ /* 0x000fe40000000000 */
[-C--:B------:R-:W-:Y:S02]  /*0380*/  IABS R10, R11.reuse ;  /* 0x0000000b000a7213 */ /* 0x080fe40000000000 */
[----:B------:R-:W-:Y:S01]  /*0390*/  IABS R8, R11 ;  /* 0x0000000b00087213 */ /* 0x000fe20000000000 */
[----:B------:R-:W1:Y:S08]  /*03a0*/  I2F.RP R9, R0 ;  /* 0x0000000000097306 */ /* 0x000e700000209400 */
[----:B------:R-:W2:Y:S08]  /*03b0*/  I2F.RP R6, R10 ;  /* 0x0000000a00067306 */ /* 0x000eb00000209400 */
[----:B-1----:R-:W-:Y:S08]  /*03c0*/  MUFU.RCP R9, R9 ;  /* 0x0000000900097308 */ /* 0x002ff00000001000 */
[----:B--2---:R-:W1:Y:S02]  /*03d0*/  MUFU.RCP R6, R6 ;  /* 0x0000000600067308 */ /* 0x004e640000001000 */
[----:B-1----:R-:W-:Y:S01]  /*03e0*/  VIADD R5, R6, 0xffffffe ;  /* 0x0ffffffe06057836 */ /* 0x002fe20000000000 */
[----:B------:R-:W-:-:S05]  /*03f0*/  IABS R6, R12 ;  /* 0x0000000c00067213 */ /* 0x000fca0000000000 */
[----:B------:R-:W1:Y:S02]  /*0400*/  F2I.FTZ.U32.TRUNC.NTZ R5, R5 ;  /* 0x0000000500057305 */ /* 0x000e64000021f000 */
[----:B-1----:R-:W-:-:S04]  /*0410*/  IMAD.MOV R13, RZ, RZ, -R5 ;  /* 0x000000ffff0d7224 */ /* 0x002fc800078e0a05 */
[----:B------:R-:W-:Y:S02]  /*0420*/  IMAD R7, R13, R10, RZ ;  /* 0x0000000a0d077224 */ /* 0x000fe400078e02ff */
[----:B------:R-:W1:Y:S02]  /*0430*/  S2R R13, SR_TID.X ;  /* 0x00000000000d7919 */ /* 0x000e640000002100 */
[----:B------:R-:W-:-:S04]  /*0440*/  IMAD.HI.U32 R4, R5, R7, R4 ;  /* 0x0000000705047227 */ /* 0x000fc800078e0004 */
[----:B------:R-:W-:Y:S02]  /*0450*/  IMAD.MOV.U32 R5, RZ, RZ, R6 ;  /* 0x000000ffff057224 */ /* 0x000fe400078e0006 */
[----:B------:R-:W-:Y:S02]  /*0460*/  IMAD.MOV R6, RZ, RZ, -R8 ;  /* 0x000000ffff067224 */ /* 0x000fe400078e0a08 */
[----:B------:R-:W-:Y:S01]  /*0470*/  IMAD.HI.U32 R4, R4, R5, RZ ;  /* 0x0000000504047227 */ /* 0x000fe200078e00ff */
[----:B------:R-:W2:Y:S03]  /*0480*/  I2F.RP R8, R2 ;  /* 0x0000000200087306 */ /* 0x000ea60000209400 */
[----:B------:R-:W-:Y:S02]  /*0490*/  IMAD R5, R4, R6, R5 ;  /* 0x0000000604057224 */ /* 0x000fe400078e0205 */
[----:B------:R-:W-:-:S03]  /*04a0*/  VIADD R7, R9, 0xffffffe ;  /* 0x0ffffffe09077836 */ /* 0x000fc60000000000 */
[----:B------:R-:W-:-:S03]  /*04b0*/  ISETP.GT.U32.AND P1, PT, R10, R5, PT ;  /* 0x000000050a00720c */ /* 0x000fc60003f24070 */
[----:B------:R-:W3:Y:S08]  /*04c0*/  F2I.FTZ.U32.TRUNC.NTZ R7, R7 ;  /* 0x0000000700077305 */ /* 0x000ef0000021f000 */
[----:B--2---:R-:W2:Y:S02]  /*04d0*/  MUFU.RCP R8, R8 ;  /* 0x0000000800087308 */ /* 0x004ea40000001000 */
[----:B------:R-:W-:-:S02]  /*04e0*/  @!P1 IMAD.IADD R5, R5, 0x1, -R10 ;  /* 0x0000000105059824 */ /* 0x000fc400078e0a0a */
[----:B------:R-:W-:Y:S01]  /*04f0*/  @!P1 VIADD R4, R4, 0x1 ;  /* 0x0000000104049836 */ /* 0x000fe20000000000 */
[----:B------:R-:W-:Y:S01]  /*0500*/  ISETP.NE.AND P1, PT, R11, RZ, PT ;  /* 0x000000ff0b00720c */ /* 0x000fe20003f25270 */
[----:B-1----:R-:W-:Y:S01]  /*0510*/  IMAD.SHL.U32 R52, R13, 0x20, RZ ;  /* 0x000000200d347824 */ /* 0x002fe200078e00ff */
[----:B------:R-:W-:Y:S01]  /*0520*/  ISETP.GE.U32.AND P0, PT, R5, R10, PT ;  /* 0x0000000a0500720c */ /* 0x000fe20003f06070 */
[----:B---3--:R-:W-:Y:S01]  /*0530*/  IMAD.MOV R9, RZ, RZ, -R7 ;  /* 0x000000ffff097224 */ /* 0x008fe200078e0a07 */
[----:B------:R-:W-:Y:S02]  /*0540*/  LOP3.LUT R5, R12, R11, RZ, 0x3c, !PT ;  /* 0x0000000b0c057212 */ /* 0x000fe400078e3cff */
[----:B------:R-:W-:Y:S01]  /*0550*/  LOP3.LUT R58, R52, 0x60, RZ, 0xc0, !PT ;  /* 0x00000060343a7812 */ /* 0x000fe200078ec0ff */
[----:B------:R-:W-:Y:S01]  /*0560*/  IMAD R9, R9, R0, RZ ;  /* 0x0000000009097224 */ /* 0x000fe200078e02ff */
[----:B------:R-:W-:Y:S02]  /*0570*/  ISETP.GE.AND P2, PT, R5, RZ, PT ;  /* 0x000000ff0500720c */ /* 0x000fe40003f46270 */
[----:B------:R-:W-:Y:S01]  /*0580*/  LOP3.LUT R52, R13, 0xc, RZ, 0xc0, !PT ;  /* 0x0000000c0d347812 */ /* 0x000fe200078ec0ff */
[----:B--2---:R-:W-:Y:S01]  /*0590*/  VIADD R6, R8, 0xffffffe ;  /* 0x0ffffffe08067836 */ /* 0x004fe20000000000 */
[----:B------:R-:W-:-:S03]  /*05a0*/  SHF.R.U32.HI R8, RZ, 0x5, R13 ;  /* 0x00000005ff087819 */ /* 0x000fc6000001160d */
[----:B------:R-:W-:Y:S01]  /*05b0*/  @P0 VIADD R4, R4, 0x1 ;  /* 0x0000000104040836 */ /* 0x000fe20000000000 */
[----:B------:R1:W2:Y:S01]  /*05c0*/  F2I.FTZ.U32.TRUNC.NTZ R5, R6 ;  /* 0x0000000600057305 */ /* 0x0002a2000021f000 */
[----:B------:R-:W-:Y:S02]  /*05d0*/  SGXT.U32 R8, R8, 0x4 ;  /* 0x000000040808781a */ /* 0x000fe40000000000 */
[----:B------:R-:W-:Y:S01]  /*05e0*/  IMAD.MOV.U32 R14, RZ, RZ, R4 ;  /* 0x000000ffff0e7224 */ /* 0x000fe200078e0004 */
[----:B------:R-:W-:-:S03]  /*05f0*/  SHF.R.U32.HI R4, RZ, 0x5, R13 ;  /* 0x00000005ff047819 */ /* 0x000fc6000001160d */
[----:B------:R-:W-:Y:S01]  /*0600*/  @!P2 IMAD.MOV R14, RZ, RZ, -R14 ;  /* 0x000000ffff0ea224 */ /* 0x000fe200078e0a0e */
[----:B------:R-:W-:Y:S01]  /*0610*/  @!P1 LOP3.LUT R14, RZ, R11, RZ, 0x33, !PT ;  /* 0x0000000bff0e9212 */ /* 0x000fe200078e33ff */
[----:B-1----:R-:W-:Y:S01]  /*0620*/  IMAD.MOV.U32 R6, RZ, RZ, RZ ;  /* 0x000000ffff067224 */ /* 0x002fe200078e00ff */
[----:B------:R-:W-:-:S03]  /*0630*/  R2UR UR16, R4 ;  /* 0x00000000041072ca */ /* 0x000fc600000e0000 */
[----:B------:R-:W-:Y:S02]  /*0640*/  IMAD.MOV R4, RZ, RZ, -R14 ;  /* 0x000000ffff047224 */ /* 0x000fe400078e0a0e */
[----:B--2---:R-:W-:Y:S02]  /*0650*/  IMAD.MOV R15, RZ, RZ, -R5 ;  /* 0x000000ffff0f7224 */ /* 0x004fe400078e0a05 */
[----:B------:R-:W-:-:S04]  /*0660*/  IMAD.HI.U32 R10, R7, R9, R6 ;  /* 0x00000009070a7227 */ /* 0x000fc800078e0006 */
[----:B------:R-:W-:Y:S02]  /*0670*/  IMAD R6, R11, R4, R12 ;  /* 0x000000040b067224 */ /* 0x000fe400078e020c */
[----:B------:R-:W-:Y:S02]  /*0680*/  IMAD R9, R15, R2, RZ ;  /* 0x000000020f097224 */ /* 0x000fe400078e02ff */
[----:B------:R-:W-:Y:S02]  /*0690*/  IMAD.MOV.U32 R4, RZ, RZ, RZ ;  /* 0x000000ffff047224 */ /* 0x000fe400078e00ff */
[----:B------:R-:W-:Y:S02]  /*06a0*/  IMAD.SHL.U32 R7, R14, 0x40, RZ ;  /* 0x000000400e077824 */ /* 0x000fe400078e00ff */
[----:B------:R-:W-:Y:S01]  /*06b0*/  IMAD.HI.U32 R4, R5, R9, R4 ;  /* 0x0000000905047227 */ /* 0x000fe200078e0004 */
[----:B------:R-:W-:Y:S02]  /*06c0*/  LOP3.LUT R5, R13, 0x3f, RZ, 0xc0, !PT ;  /* 0x0000003f0d057812 */ /* 0x000fe400078ec0ff */
[C---:B------:R-:W-:Y:S01]  /*06d0*/  LOP3.LUT R8, R7.reuse, R8, RZ, 0xfc, !PT ;  /* 0x0000000807087212 */ /* 0x040fe200078efcff */
[----:B------:R-:W-:-:S02]  /*06e0*/  VIADD R9, R7, UR16 ;  /* 0x0000001007097c36 */ /* 0x000fc40008000000 */
[----:B------:R-:W-:Y:S01]  /*06f0*/  IMAD.IADD R6, R3, 0x1, R6 ;  /* 0x0000000103067824 */ /* 0x000fe200078e0206 */
[----:B------:R-:W-:Y:S01]  /*0700*/  LOP3.LUT R18, R8, 0x20, RZ, 0xfc, !PT ;  /* 0x0000002008127812 */ /* 0x000fe200078efcff */
[C---:B------:R-:W-:Y:S01]  /*0710*/  VIADD R16, R9.reuse, 0x10 ;  /* 0x0000001009107836 */ /* 0x040fe20000000000 */
[----:B------:R-:W-:Y:S01]  /*0720*/  IABS R15, R8 ;  /* 0x00000008000f7213 */ /* 0x000fe20000000000 */
[----:B------:R-:W-:Y:S01]  /*0730*/  VIADD R14, R9, 0x30 ;  /* 0x00000030090e7836 */ /* 0x000fe20000000000 */
[----:B------:R-:W-:Y:S01]  /*0740*/  IABS R19, R18 ;  /* 0x0000001200137213 */ /* 0x000fe20000000000 */
[----:B------:R-:W-:Y:S01]  /*0750*/  IMAD R6, R6, 0x40, R5 ;  /* 0x0000004006067824 */ /* 0x000fe200078e0205 */
[----:B------:R-:W-:Y:S01]  /*0760*/  IABS R17, R16 ;  /* 0x0000001000117213 */ /* 0x000fe20000000000 */
[C---:B------:R-:W-:Y:S01]  /*0770*/  IMAD.HI.U32 R3, R10.reuse, R15, RZ ;  /* 0x0000000f0a037227 */ /* 0x040fe200078e00ff */
[----:B------:R-:W-:Y:S02]  /*0780*/  IABS R23, R14 ;  /* 0x0000000e00177213 */ /* 0x000fe40000000000 */
[----:B------:R-:W-:Y:S01]  /*0790*/  IABS R21, R6 ;  /* 0x0000000600157213 */ /* 0x000fe20000000000 */
[----:B------:R-:W-:-:S04]  /*07a0*/  IMAD.HI.U32 R9, R10, R17, RZ ;  /* 0x000000110a097227 */ /* 0x000fc800078e00ff */
[----:B------:R-:W-:-:S04]  /*07b0*/  IMAD.HI.U32 R11, R10, R19, RZ ;  /* 0x000000130a0b7227 */ /* 0x000fc800078e00ff */
[----:B------:R-:W-:Y:S02]  /*07c0*/  IMAD.MOV R3, RZ, RZ, -R3 ;  /* 0x000000ffff037224 */ /* 0x000fe400078e0a03 */
[----:B------:R-:W-:Y:S02]  /*07d0*/  IMAD.MOV R9, RZ, RZ, -R9 ;  /* 0x000000ffff097224 */ /* 0x000fe400078e0a09 */
[----:B------:R-:W-:-:S04]  /*07e0*/  IMAD.HI.U32 R10, R10, R23, RZ ;  /* 0x000000170a0a7227 */ /* 0x000fc800078e00ff */
[----:B------:R-:W-:-:S04]  /*07f0*/  IMAD.HI.U32 R4, R4, R21, RZ ;  /* 0x0000001504047227 */ /* 0x000fc800078e00ff */
[----:B------:R-:W-:Y:S02]  /*0800*/  IMAD.MOV R12, RZ, RZ, -R11 ;  /* 0x000000ffff0c7224 */ /* 0x000fe400078e0a0b */
[C---:B------:R-:W-:Y:S01]  /*0810*/  IMAD R11, R0.reuse, R3, R15 ;  /* 0x00000003000b7224 */ /* 0x040fe200078e020f */
[----:B------:R-:W-:Y:S01]  /*0820*/  LOP3.LUT R3, R13, 0x1c0, RZ, 0xc0, !PT ;  /* 0x000001c00d037812 */ /* 0x000fe200078ec0ff */
[C---:B------:R-:W-:Y:S02]  /*0830*/  IMAD R15, R0.reuse, R9, R17 ;  /* 0x00000009000f7224 */ /* 0x040fe400078e0211 */
[----:B------:R-:W-:Y:S01]  /*0840*/  IMAD.MOV R10, RZ, RZ, -R10 ;  /* 0x000000ffff0a7224 */ /* 0x000fe200078e0a0a */
[C---:B------:R-:W-:Y:S01]  /*0850*/  ISETP.GT.U32.AND P1, PT, R0.reuse, R11, PT ;  /* 0x0000000b0000720c */ /* 0x040fe20003f24070 */
[----:B------:R-:W-:Y:S01]  /*0860*/  IMAD.MOV R4, RZ, RZ, -R4 ;  /* 0x000000ffff047224 */ /* 0x000fe200078e0a04 */
[C---:B------:R-:W-:Y:S01]  /*0870*/  ISETP.GT.U32.AND P2, PT, R0.reuse, R15, PT ;  /* 0x0000000f0000720c */ /* 0x040fe20003f44070 */
[C---:B------:R-:W-:Y:S01]  /*0880*/  IMAD R17, R0.reuse, R12, R19 ;  /* 0x0000000c00117224 */ /* 0x040fe200078e0213 */
[----:B------:R-:W-:Y:S01]  /*0890*/  SHF.R.U32.HI R3, RZ, 0x4, R3 ;  /* 0x00000004ff037819 */ /* 0x000fe20000011603 */
[----:B------:R-:W-:-:S02]  /*08a0*/  IMAD R19, R0, R10, R23 ;  /* 0x0000000a00137224 */ /* 0x000fc400078e0217 */
[----:B------:R-:W-:Y:S01]  /*08b0*/  IMAD R9, R2, R4, R21 ;  /* 0x0000000402097224 */ /* 0x000fe200078e0215 */
[C---:B------:R-:W-:Y:S01]  /*08c0*/  ISETP.GT.U32.AND P3, PT, R0.reuse, R17, PT ;  /* 0x000000110000720c */ /* 0x040fe20003f64070 */
[----:B------:R-:W-:Y:S01]  /*08d0*/  IMAD.SHL.U32 R4, R13, 0x10, RZ ;  /* 0x000000100d047824 */ /* 0x000fe200078e00ff */
[----:B------:R-:W-:Y:S02]  /*08e0*/  ISETP.GT.U32.AND P4, PT, R0, R19, PT ;  /* 0x000000130000720c */ /* 0x000fe40003f84070 */
[----:B------:R-:W-:Y:S01]  /*08f0*/  ISETP.GT.U32.AND P0, PT, R2, R9, PT ;  /* 0x000000090200720c */ /* 0x000fe20003f04070 */
[--C-:B------:R-:W-:Y:S01]  /*0900*/  @!P1 IMAD.IADD R11, R11, 0x1, -R0.reuse ;  /* 0x000000010b0b9824 */ /* 0x100fe200078e0a00 */
[----:B------:R-:W-:Y:S01]  /*0910*/  ISETP.GE.AND P1, PT, R16, RZ, PT ;  /* 0x000000ff1000720c */ /* 0x000fe20003f26270 */
[----:B------:R-:W-:Y:S01]  /*0920*/  @!P2 IMAD.IADD R15, R15, 0x1, -R0 ;  /* 0x000000010f0fa824 */ /* 0x000fe200078e0a00 */
[----:B------:R-:W-:Y:S02]  /*0930*/  LOP3.LUT R4, R3, 0x70, R4, 0x78, !PT ;  /* 0x0000007003047812 */ /* 0x000fe400078e7804 */
[----:B------:R-:W-:-:S02]  /*0940*/  ISETP.GT.U32.AND P6, PT, R0, R11, PT ;  /* 0x0000000b0000720c */ /* 0x000fc40003fc4070 */
[C---:B------:R-:W-:Y:S01]  /*0950*/  ISETP.GT.U32.AND P2, PT, R0.reuse, R15, PT ;  /* 0x0000000f0000720c */ /* 0x040fe20003f44070 */
[--C-:B------:R-:W-:Y:S01]  /*0960*/  @!P3 IMAD.IADD R17, R17, 0x1, -R0.reuse ;  /* 0x000000011111b824 */ /* 0x100fe200078e0a00 */
[----:B------:R-:W-:Y:S01]  /*0970*/  LOP3.LUT R3, R13, 0x1f, RZ, 0xc0, !PT ;  /* 0x0000001f0d037812 */ /* 0x000fe200078ec0ff */
[----:B------:R-:W-:Y:S02]  /*0980*/  @!P4 IMAD.IADD R19, R19, 0x1, -R0 ;  /* 0x000000011313c824 */ /* 0x000fe400078e0a00 */
[----:B------:R-:W-:Y:S01]  /*0990*/  @!P0 IMAD.IADD R9, R9, 0x1, -R2 ;  /* 0x0000000109098824 */ /* 0x000fe200078e0a02 */
[C---:B------:R-:W-:Y:S01]  /*09a0*/  ISETP.GT.U32.AND P5, PT, R0.reuse, R17, PT ;  /* 0x000000110000720c */ /* 0x040fe20003fa4070 */
[----:B------:R-:W-:Y:S01]  /*09b0*/  IMAD R5, R5, 0x80, R4 ;  /* 0x0000008005057824 */ /* 0x000fe200078e0204 */
[----:B------:R-:W-:Y:S01]  /*09c0*/  ISETP.GT.U32.AND P4, PT, R0, R19, PT ;  /* 0x000000130000720c */ /* 0x000fe20003f84070 */
[----:B----4-:R-:W-:Y:S01]  /*09d0*/  IMAD R47, R3, R41, RZ ;  /* 0x00000029032f7224 */ /* 0x010fe200078e02ff */
[----:B------:R-:W-:Y:S01]  /*09e0*/  ISETP.GT.U32.AND P3, PT, R2, R9, PT ;  /* 0x000000090200720c */ /* 0x000fe20003f64070 */
[--C-:B------:R-:W-:Y:S01]  /*09f0*/  @!P6 IMAD.IADD R11, R11, 0x1, -R0.reuse ;  /* 0x000000010b0be824 */ /* 0x100fe200078e0a00 */
[----:B------:R-:W-:Y:S01]  /*0a00*/  ISETP.GE.AND P0, PT, R8, RZ, PT ;  /* 0x000000ff0800720c */ /* 0x000fe20003f06270 */
[--C-:B------:R-:W-:Y:S01]  /*0a10*/  @!P2 IMAD.IADD R15, R15, 0x1, -R0.reuse ;  /* 0x000000010f0fa824 */ /* 0x100fe200078e0a00 */
[----:B------:R-:W-:Y:S01]  /*0a20*/  ISETP.GE.AND P2, PT, R18, RZ, PT ;  /* 0x000000ff1200720c */ /* 0x000fe20003f46270 */
[----:B------:R-:W-:Y:S01]  /*0a30*/  IMAD.SHL.U32 R38, R47, 0x4, RZ ;  /* 0x000000042f267824 */ /* 0x000fe200078e00ff */
[----:B------:R-:W-:Y:S01]  /*0a40*/  ISETP.GE.AND P6, PT, R14, RZ, PT ;  /* 0x000000ff0e00720c */ /* 0x000fe20003fc6270 */
[----:B------:R-:W-:Y:S01]  /*0a50*/  @!P1 IMAD.MOV R15, RZ, RZ, -R15 ;  /* 0x000000ffff0f9224 */ /* 0x000fe200078e0a0f */
[----:B------:R-:W-:Y:S01]  /*0a60*/  SHF.R.U32.HI R4, RZ, 0x6, R13 ;  /* 0x00000006ff047819 */ /* 0x000fe2000001160d */
[--C-:B------:R-:W-:Y:S01]  /*0a70*/  @!P5 IMAD.IADD R17, R17, 0x1, -R0.reuse ;  /* 0x000000011111d824 */ /* 0x100fe200078e0a00 */
[----:B------:R-:W-:Y:S01]  /*0a80*/  ISETP.GE.AND P5, PT, R3, R34, PT ;  /* 0x000000220300720c */ /* 0x000fe20003fa6270 */
[----:B------:R-:W-:Y:S01]  /*0a90*/  @!P4 IMAD.IADD R19, R19, 0x1, -R0 ;  /* 0x000000011313c824 */ /* 0x000fe200078e0a00 */
[----:B------:R-:W-:Y:S01]  /*0aa0*/  LOP3.LUT R0, RZ, R33, RZ, 0x33, !PT ;  /* 0x00000021ff007212 */ /* 0x000fe200078e33ff */
[----:B------:R-:W-:Y:S01]  /*0ab0*/  @!P3 IMAD.IADD R9, R9, 0x1, -R2 ;  /* 0x000000010909b824 */ /* 0x000fe200078e0a02 */
[----:B------:R-:W-:Y:S01]  /*0ac0*/  ISETP.NE.AND P3, PT, R33, RZ, PT ;  /* 0x000000ff2100720c */ /* 0x000fe20003f65270 */
[----:B------:R-:W-:Y:S01]  /*0ad0*/  @!P0 IMAD.MOV R11, RZ, RZ, -R11 ;  /* 0x000000ffff0b8224 */ /* 0x000fe200078e0a0b */
[----:B------:R-:W-:Y:S01]  /*0ae0*/  ISETP.GT.AND P4, PT, R42, 0x1f, PT ;  /* 0x0000001f2a00780c */ /* 0x000fe20003f84270 */
[----:B------:R-:W-:Y:S01]  /*0af0*/  @!P2 IMAD.MOV R17, RZ, RZ, -R17 ;  /* 0x000000ffff11a224 */ /* 0x000fe200078e0a11 */
[----:B------:R-:W-:Y:S01]  /*0b00*/  ISETP.GE.AND P0, PT, R6, RZ, PT ;  /* 0x000000ff0600720c */ /* 0x000fe20003f06270 */
[----:B------:R-:W-:Y:S01]  /*0b10*/  @!P6 IMAD.MOV R19, RZ, RZ, -R19 ;  /* 0x000000ffff13e224 */ /* 0x000fe200078e0a13 */
[----:B------:R-:W-:Y:S01]  /*0b20*/  SEL R43, R0, R11, !P3 ;  /* 0x0000000b002b7207 */ /* 0x000fe20005800000 */
[----:B------:R-:W-:Y:S01]  /*0b30*/  VIADD R61, R5, UR7 ;  /* 0x00000007053d7c36 */ /* 0x000fe20008000000 */
[----:B------:R-:W-:-:S02]  /*0b40*/  SEL R11, RZ, 0x4, !P4 ;  /* 0x00000004ff0b7807 */ /* 0x000fc40006000000 */
[----:B------:R-:W-:Y:S01]  /*0b50*/  ISETP.NE.AND P4, PT, R32, RZ, PT ;  /* 0x000000ff2000720c */ /* 0x000fe20003f85270 */
[----:B------:R-:W-:Y:S01]  /*0b60*/  IMAD R43, R43, UR5, RZ ;  /* 0x000000052b2b7c24 */ /* 0x000fe2000f8e02ff */
[----:B------:R-:W-:Y:S02]  /*0b70*/  SGXT.U32 R4, R4, 0x3 ;  /* 0x000000030404781a */ /* 0x000fe40000000000 */
[C---:B------:R-:W-:Y:S02]  /*0b80*/  SEL R44, R0.reuse, R15, !P3 ;  /* 0x0000000f002c7207 */ /* 0x040fe40005800000 */
[C---:B------:R-:W-:Y:S01]  /*0b90*/  SEL R45, R0.reuse, R17, !P3 ;  /* 0x00000011002d7207 */ /* 0x040fe20005800000 */
[----:B------:R-:W-:Y:S01]  /*0ba0*/  @!P0 IMAD.MOV R9, RZ, RZ, -R9 ;  /* 0x000000ffff098224 */ /* 0x000fe200078e0a09 */
[----:B------:R-:W-:Y:S01]  /*0bb0*/  SEL R46, R0, R19, !P3 ;  /* 0x00000013002e7207 */ /* 0x000fe20005800000 */
[C---:B------:R-:W-:Y:S01]  /*0bc0*/  IMAD R51, R4.reuse, R40, RZ ;  /* 0x0000002804337224 */ /* 0x040fe200078e02ff */
[----:B------:R-:W-:Y:S01]  /*0bd0*/  LOP3.LUT R0, R4, 0x10, RZ, 0xfc, !PT ;  /* 0x0000001004007812 */ /* 0x000fe200078efcff */
[----:B------:R-:W-:Y:S01]  /*0be0*/  IMAD R44, R44, UR5, RZ ;  /* 0x000000052c2c7c24 */ /* 0x000fe2000f8e02ff */
[----:B------:R-:W-:Y:S01]  /*0bf0*/  SEL R12, R11, RZ, !P5 ;  /* 0x000000ff0b0c7207 */ /* 0x000fe20006800000 */
[----:B------:R-:W-:Y:S01]  /*0c00*/  IMAD R50, R40, 0x8, R51 ;  /* 0x0000000828327824 */ /* 0x000fe200078e0233 */
[----:B------:R-:W-:Y:S01]  /*0c10*/  ISETP.GE.AND P3, PT, R0, R34, PT ;  /* 0x000000220000720c */ /* 0x000fe20003f66270 */
[----:B------:R-:W-:Y:S01]  /*0c20*/  IMAD.SHL.U32 R23, R51, 0x4, RZ ;  /* 0x0000000433177824 */ /* 0x000fe200078e00ff */
[----:B------:R-:W-:Y:S01]  /*0c30*/  @!P4 LOP3.LUT R9, RZ, R32, RZ, 0x33, !PT ;  /* 0x00000020ff09c212 */ /* 0x000fe200078e33ff */
[----:B------:R-:W-:Y:S01]  /*0c40*/  IMAD.SHL.U32 R22, R50, 0x4, RZ ;  /* 0x0000000432167824 */ /* 0x000fe200078e00ff */
[----:B------:R-:W-:Y:S01]  /*0c50*/  SEL R10, R11, RZ, !P3 ;  /* 0x000000ff0b0a7207 */ /* 0x000fe20005800000 */
[----:B------:R-:W-:Y:S01]  /*0c60*/  IMAD R49, R40, 0x8, R50 ;  /* 0x0000000828317824 */ /* 0x000fe200078e0232 */
[-C--:B------:R-:W-:Y:S01]  /*0c70*/  ISETP.GE.AND P1, PT, R4, R34.reuse, PT ;  /* 0x000000220400720c */ /* 0x080fe20003f26270 */
[----:B------:R-:W-:Y:S01]  /*0c80*/  IMAD R45, R45, UR5, RZ ;  /* 0x000000052d2d7c24 */ /* 0x000fe2000f8e02ff */
[----:B------:R-:W-:Y:S01]  /*0c90*/  ISETP.NE.U32.AND P3, PT, R12, RZ, PT ;  /* 0x000000ff0c00720c */ /* 0x000fe20003f65070 */
[----:B------:R-:W-:Y:S01]  /*0ca0*/  IMAD R12, R9, R35, RZ ;  /* 0x00000023090c7224 */ /* 0x000fe200078e02ff */
[----:B------:R-:W-:Y:S01]  /*0cb0*/  LOP3.LUT R2, R4, 0x8, RZ, 0xfc, !PT ;  /* 0x0000000804027812 */ /* 0x000fe200078efcff */
[----:B------:R-:W-:Y:S01]  /*0cc0*/  IMAD R48, R40, 0x8, R49 ;  /* 0x0000000828307824 */ /* 0x000fe200078e0231 */
[----:B------:R-:W-:Y:S01]  /*0cd0*/  SEL R8, R11, RZ, !P1 ;  /* 0x000000ff0b087207 */ /* 0x000fe20004800000 */
[----:B------:R-:W-:Y:S01]  /*0ce0*/  IMAD.SHL.U32 R35, R12, 0x4, RZ ;  /* 0x000000040c237824 */ /* 0x000fe200078e00ff */
[----:B------:R-:W-:Y:S01]  /*0cf0*/  ISETP.GE.AND P2, PT, R2, R34, PT ;  /* 0x000000220200720c */ /* 0x000fe20003f46270 */
[----:B------:R-:W-:Y:S01]  /*0d00*/  IMAD.SHL.U32 R21, R49, 0x4, RZ ;  /* 0x0000000431157824 */ /* 0x000fe200078e00ff */
[----:B------:R-:W-:Y:S01]  /*0d10*/  ISETP.NE.U32.AND P1, PT, R8, RZ, PT ;  /* 0x000000ff0800720c */ /* 0x000fe20003f25070 */
[----:B------:R-:W-:Y:S01]  /*0d20*/  IMAD.SHL.U32 R20, R48, 0x4, RZ ;  /* 0x0000000430147824 */ /* 0x000fe200078e00ff */
[----:B------:R-:W-:Y:S01]  /*0d30*/  SEL R8, R11, RZ, !P2 ;  /* 0x000000ff0b087207 */ /* 0x000fe20005000000 */
[----:B------:R-:W-:Y:S01]  /*0d40*/  IMAD R46, R46, UR5, RZ ;  /* 0x000000052e2e7c24 */ /* 0x000fe2000f8e02ff */
[----:B------:R-:W-:Y:S01]  /*0d50*/  IADD3 R36, P5, R38, UR10, RZ ;  /* 0x0000000a26247c10 */ /* 0x000fe2000ffbe0ff */
[----:B------:R-:W-:Y:S01]  /*0d60*/  IMAD.SHL.U32 R17, R40, 0x20, RZ ;  /* 0x0000002028117824 */ /* 0x000fe200078e00ff */
[----:B------:R-:W-:-:S02]  /*0d70*/  IADD3 R24, P6, R35, UR8, RZ ;  /* 0x0000000823187c10 */ /* 0x000fc4000ffde0ff */
[----:B------:R-:W-:Y:S02]  /*0d80*/  ISETP.NE.U32.AND P0, PT, R8, RZ, PT ;  /* 0x000000ff0800720c */ /* 0x000fe40003f05070 */
[----:B------:R-:W-:Y:S02]  /*0d90*/  LEA.HI.X.SX32 R15, R47, UR11, 0x2, P5 ;  /* 0x0000000b2f0f7c11 */ /* 0x000fe4000a8f16ff */
[----:B------:R-:W-:Y:S02]  /*0da0*/  LEA.HI.X.SX32 R16, R12, UR9, 0x2, P6 ;  /* 0x000000090c107c11 */ /* 0x000fe4000b0f16ff */
[-C--:B------:R-:W-:Y:S02]  /*0db0*/  IADD3 R8, P5, R22, R24.reuse, RZ ;  /* 0x0000001816087210 */ /* 0x080fe40007fbe0ff */
[----:B------:R-:W-:Y:S02]  /*0dc0*/  IADD3 R56, P6, R23, R24, RZ ;  /* 0x0000001817387210 */ /* 0x000fe40007fde0ff */
[----:B------:R-:W-:-:S02]  /*0dd0*/  LEA.HI.X.SX32 R9, R50, R16, 0x2, P5 ;  /* 0x0000001032097211 */ /* 0x000fc400028f16ff */
[----:B------:R-:W-:Y:S02]  /*0de0*/  LEA R26, P5, R43, R36, 0x2 ;  /* 0x000000242b1a7211 */ /* 0x000fe400078a10ff */
[----:B------:R-:W-:Y:S02]  /*0df0*/  LEA.HI.X.SX32 R57, R51, R16, 0x2, P6 ;  /* 0x0000001033397211 */ /* 0x000fe400030f16ff */
[----:B------:R-:W-:Y:S02]  /*0e00*/  LOP3.LUT R39, R4, 0x18, RZ, 0xfc, !PT ;  /* 0x0000001804277812 */ /* 0x000fe400078efcff */
[-C--:B------:R-:W-:Y:S01]  /*0e10*/  LEA R28, P6, R44, R36.reuse, 0x2 ;  /* 0x000000242c1c7211 */ /* 0x080fe200078c10ff */
[----:B------:R-:W-:Y:S01]  /*0e20*/  @!PT LDS RZ, [RZ] ;  /* 0x00000000fffff984 */ /* 0x000fe20000000800 */
[----:B------:R-:W-:Y:S01]  /*0e30*/  @!PT LDS RZ, [RZ] ;  /* 0x00000000fffff984 */ /* 0x000fe20000000800 */
[----:B------:R-:W-:Y:S01]  /*0e40*/  @!PT LDS RZ, [RZ] ;  /* 0x00000000fffff984 */ /* 0x000fe20000000800 */
[----:B------:R1:W-:Y:S01]  /*0e50*/  LDGSTS.E [R61], desc[UR14][R56.64], P1 ;  /* 0x00000000383d7fae */ /* 0x0003e2000892184e */
[----:B------:R-:W-:Y:S02]  /*0e60*/  LEA.HI.X.SX32 R27, R43, R15, 0x2, P5 ;  /* 0x0000000f2b1b7211 */ /* 0x000fe400028f16ff */
[----:B------:R-:W-:-:S02]  /*0e70*/  LEA R30, P5, R45, R36, 0x2 ;  /* 0x000000242d1e7211 */ /* 0x000fc400078a10ff */
[----:B------:R-:W-:Y:S02]  /*0e80*/  ISETP.NE.U32.AND P2, PT, R10, RZ, PT ;  /* 0x000000ff0a00720c */ /* 0x000fe40003f45070 */
[----:B------:R-:W-:Y:S02]  /*0e90*/  ISETP.GE.AND P4, PT, R39, R34, PT ;  /* 0x000000222700720c */ /* 0x000fe40003f86270 */
[-C--:B------:R-:W-:Y:S02]  /*0ea0*/  LEA.HI.X.SX32 R29, R44, R15.reuse, 0x2, P6 ;  /* 0x0000000f2c1d7211 */ /* 0x080fe400030f16ff */
[-C--:B------:R-:W-:Y:S01]  /*0eb0*/  IADD3 R10, P6, R21, R24.reuse, RZ ;  /* 0x00000018150a7210 */ /* 0x080fe20007fde0ff */
[----:B-1----:R-:W-:Y:S01]  /*0ec0*/  IMAD.WIDE R56, R17, 0x4, R56 ;  /* 0x0000000411387825 */ /* 0x002fe200078e0238 */
[----:B------:R-:W-:Y:S02]  /*0ed0*/  LEA.HI.X.SX32 R31, R45, R15, 0x2, P5 ;  /* 0x0000000f2d1f7211 */ /* 0x000fe400028f16ff */
[----:B------:R-:W-:-:S02]  /*0ee0*/  IADD3 R24, P5, R20, R24, RZ ;  /* 0x0000001814187210 */ /* 0x000fc40007fbe0ff */
[----:B------:R-:W-:Y:S02]  /*0ef0*/  SEL R14, R11, RZ, !P4 ;  /* 0x000000ff0b0e7207 */ /* 0x000fe40006000000 */
[----:B------:R-:W-:Y:S02]  /*0f00*/  LEA.HI.X.SX32 R11, R49, R16, 0x2, P6 ;  /* 0x00000010310b7211 */ /* 0x000fe400030f16ff */
[----:B------:R-:W-:Y:S02]  /*0f10*/  LEA R36, P4, R46, R36, 0x2 ;  /* 0x000000242e247211 */ /* 0x000fe400078810ff */
[----:B------:R-:W-:Y:S02]  /*0f20*/  ISETP.GE.AND P6, PT, R4, R59, PT ;  /* 0x0000003b0400720c */ /* 0x000fe40003fc6270 */
[----:B------:R-:W-:Y:S02]  /*0f30*/  LEA.HI.X.SX32 R25, R48, R16, 0x2, P5 ;  /* 0x0000001030197211 */ /* 0x000fe400028f16ff */
[----:B------:R-:W-:-:S02]  /*0f40*/  ISETP.NE.U32.AND P5, PT, R14, RZ, PT ;  /* 0x000000ff0e00720c */ /* 0x000fc40003fa5070 */
[----:B------:R-:W-:Y:S02]  /*0f50*/  LEA.HI.X.SX32 R37, R46, R15, 0x2, P4 ;  /* 0x0000000f2e257211 */ /* 0x000fe400020f16ff */
[----:B------:R-:W-:Y:S02]  /*0f60*/  ISETP.GT.AND P4, PT, R42, 0x3f, PT ;  /* 0x0000003f2a00780c */ /* 0x000fe40003f84270 */
[----:B------:R-:W-:Y:S02]  /*0f70*/  SEL R14, RZ, 0x4, P6 ;  /* 0x00000004ff0e7807 */ /* 0x000fe40003000000 */
[----:B------:R-:W-:Y:S02]  /*0f80*/  ISETP.GE.AND P6, PT, R2, R59, PT ;  /* 0x0000003b0200720c */ /* 0x000fe40003fc6270 */
[----:B------:R-:W-:Y:S02]  /*0f90*/  SEL R14, R14, RZ, P4 ;  /* 0x000000ff0e0e7207 */ /* 0x000fe40002000000 */
[----:B------:R-:W-:-:S02]  /*0fa0*/  SEL R15, RZ, 0x4, P6 ;  /* 0x00000004ff0f7807 */ /* 0x000fc40003000000 */
[----:B------:R-:W-:Y:S02]  /*0fb0*/  ISETP.GE.AND P1, PT, R0, R59, PT ;  /* 0x0000003b0000720c */ /* 0x000fe40003f26270 */
[----:B------:R-:W-:Y:S02]  /*0fc0*/  LOP3.LUT R19, R5, 0x20, RZ, 0x3c, !PT ;  /* 0x0000002005137812 */ /* 0x000fe400078e3cff */
[----:B------:R-:W-:Y:S01]  /*0fd0*/  ISETP.NE.U32.AND P6, PT, R14, RZ, PT ;  /* 0x000000ff0e00720c */ /* 0x000fe20003fc5070 */
[----:B------:R-:W-:Y:S01]  /*0fe0*/  IMAD.SHL.U32 R14, R13, 0x4, RZ ;  /* 0x000000040d0e7824 */ /* 0x000fe200078e00ff */
[----:B------:R-:W-:Y:S01]  /*0ff0*/  SEL R15, R15, RZ, P4 ;  /* 0x000000ff0f0f7207 */ /* 0x000fe20002000000 */
[----:B------:R-:W-:Y:S01]  /*1000*/  VIADD R53, R19, UR7 ;  /* 0x0000000713357c36 */ /* 0x000fe20008000000 */
[----:B------:R-:W-:Y:S02]  /*1010*/  SEL R16, RZ, 0x4, P1 ;  /* 0x00000004ff107807 */ /* 0x000fe40000800000 */
[----:B------:R-:W-:-:S02]  /*1020*/  ISETP.NE.U32.AND P1, PT, R15, RZ, PT ;  /* 0x000000ff0f00720c */ /* 0x000fc40003f25070 */
[----:B------:R-:W-:Y:S01]  /*1030*/  SEL R16, R16, RZ, P4 ;  /* 0x000000ff10107207 */ /* 0x000fe20002000000 */
[----:B------:R1:W-:Y:S01]  /*1040*/  LDGSTS.E [R53], desc[UR14][R8.64], P0 ;  /* 0x0000000008357fae */ /* 0x0003e2000812184e */
[----:B------:R-:W-:Y:S02]  /*1050*/  SHF.R.U32.HI R15, RZ, 0x1, R13 ;  /* 0x00000001ff0f7819 */ /* 0x000fe4000001160d */
[----:B------:R-:W-:Y:S02]  /*1060*/  LOP3.LUT R18, R14, 0x7fc, RZ, 0xc0, !PT ;  /* 0x000007fc0e127812 */ /* 0x000fe400078ec0ff */
[----:B------:R-:W-:Y:S02]  /*1070*/  ISETP.NE.U32.AND P0, PT, R16, RZ, PT ;  /* 0x000000ff1000720c */ /* 0x000fe40003f05070 */
[----:B------:R-:W-:Y:S02]  /*1080*/  LOP3.LUT R18, R18, 0x70, R15, 0x78, !PT ;  /* 0x0000007012127812 */ /* 0x000fe400078e780f */
[----:B------:R-:W-:-:S02]  /*1090*/  LOP3.LUT R16, R5, 0x40, RZ, 0x3c, !PT ;  /* 0x0000004005107812 */ /* 0x000fc400078e3cff */
[----:B------:R-:W-:Y:S01]  /*10a0*/  LOP3.LUT R15, R5, 0x60, RZ, 0x3c, !PT ;  /* 0x00000060050f7812 */ /* 0x000fe200078e3cff */
[----:B------:R-:W-:Y:S01]  /*10b0*/  VIADD R55, R18, UR7 ;  /* 0x0000000712377c36 */ /* 0x000fe20008000000 */
[----:B------:R-:W-:Y:S01]  /*10c0*/  LOP3.LUT R60, R14, 0x180, RZ, 0xc0, !PT ;  /* 0x000001800e3c7812 */ /* 0x000fe200078ec0ff */
[----:B------:R-:W-:Y:S01]  /*10d0*/  VIADD R40, R16, UR7 ;  /* 0x0000000710287c36 */ /* 0x000fe20008000000 */
[----:B------:R-:W-:Y:S01]  /*10e0*/  LOP3.LUT R14, R13, 0x180, RZ, 0xc0, !PT ;  /* 0x000001800d0e7812 */ /* 0x000fe200078ec0ff */
[----:B------:R-:W-:Y:S02]  /*10f0*/  VIADD R54, R15, UR7 ;  /* 0x000000070f367c36 */ /* 0x000fe40008000000 */
[----:B-1----:R-:W-:Y:S01]  /*1100*/  IMAD.WIDE R8, R17, 0x4, R8 ;  /* 0x0000000411087825 */ /* 0x002fe200078e0208 */
[----:B------:R1:W-:Y:S01]  /*1110*/  LDGSTS.E [R40], desc[UR14][R10.64], P2 ;  /* 0x000000000a287fae */ /* 0x0003e2000912184e */
[----:B------:R-:W-:-:S03]  /*1120*/  ISETP.GE.AND P2, PT, R39, R59, PT ;  /* 0x0000003b2700720c */ /* 0x000fc60003f46270 */
[----:B------:R2:W-:Y:S04]  /*1130*/  LDGSTS.E [R54], desc[UR14][R24.64], P5 ;  /* 0x0000000018367fae */ /* 0x0005e8000a92184e */
[----:B------:R-:W0:Y:S04]  /*1140*/  LDGDEPBAR ;  /* 0x00000000000079af */ /* 0x000e280000000000 */
[----:B------:R-:W-:Y:S01]  /*1150*/  LDGSTS.E [R55+0x6000], desc[UR14][R26.64], P3 ;  /* 0x060000001a377fae */ /* 0x000fe2000992184e */
[----:B-1----:R-:W-:-:S03]  /*1160*/  IMAD.WIDE R10, R17, 0x4, R10 ;  /* 0x00000004110a7825 */ /* 0x002fc600078e020a */
[----:B------:R-:W-:Y:S01]  /*1170*/  LDGSTS.E [R55+0x6800], desc[UR14][R28.64], P3 ;  /* 0x068000001c377fae */ /* 0x000fe2000992184e */
[----:B--2---:R-:W-:-:S03]  /*1180*/  IMAD.WIDE R24, R17, 0x4, R24 ;  /* 0x0000000411187825 */ /* 0x004fc600078e0218 */
[----:B------:R-:W-:Y:S04]  /*1190*/  LDGSTS.E [R55+0x7000], desc[UR14][R30.64], P3 ;  /* 0x070000001e377fae */ /* 0x000fe8000992184e */
[----:B------:R-:W-:Y:S01]  /*11a0*/  LDGSTS.E [R55+0x7800], desc[UR14][R36.64], P3 ;  /* 0x0780000024377fae */ /* 0x000fe2000992184e */
[----:B------:R-:W-:-:S03]  /*11b0*/  ISETP.GE.AND P3, PT, R3, R59, PT ;  /* 0x0000003b0300720c */ /* 0x000fc60003f66270 */
[----:B------:R-:W0:Y:S01]  /*11c0*/  LDGDEPBAR ;  /* 0x00000000000079af */ /* 0x000e220000000000 */
[----:B------:R-:W-:Y:S06]  /*11d0*/  BAR.SYNC.DEFER_BLOCKING 0x0 ;  /* 0x0000000000007b1d */ /* 0x000fec0000010000 */
[----:B------:R-:W-:Y:S01]  /*11e0*/  @!PT LDS RZ, [RZ] ;  /* 0x00000000fffff984 */ /* 0x000fe20000000800 */
[----:B------:R-:W-:Y:S01]  /*11f0*/  @!PT LDS RZ, [RZ] ;  /* 0x00000000fffff984 */ /* 0x000fe20000000800 */
[----:B------:R-:W-:Y:S01]  /*1200*/  @!PT LDS RZ, [RZ] ;  /* 0x00000000fffff984 */ /* 0x000fe20000000800 */
[----:B------:R1:W-:Y:S04]  /*1210*/  LDGSTS.E [R61+0x2000], desc[UR14][R56.64], P6 ;  /* 0x02000000383d7fae */ /* 0x0003e8000b12184e */
[----:B------:R-:W-:Y:S04]  /*1220*/  LDGSTS.E [R53+0x2000], desc[UR14][R8.64], P1 ;  /* 0x0200000008357fae */ /* 0x000fe8000892184e */
[----:B------:R-:W-:Y:S01]  /*1230*/  LDGSTS.E [R40+0x2000], desc[UR14][R10.64], P0 ;  /* 0x020000000a287fae */ /* 0x000fe2000812184e */
[----:B------:R-:W-:Y:S01]  /*1240*/  ISETP.GE.AND P0, PT, R42, 0x20, PT ;  /* 0x000000202a00780c */ /* 0x000fe20003f06270 */
[----:B-1----:R-:W-:-:S02]  /*1250*/  IMAD.SHL.U32 R56, R13, 0x8, RZ ;  /* 0x000000080d387824 */ /* 0x002fc400078e00ff */
[----:B------:R-:W-:Y:S02]  /*1260*/  IMAD R57, R52, 0x2, R60 ;  /* 0x0000000234397824 */ /* 0x000fe400078e023c */
[----:B------:R-:W-:Y:S01]  /*1270*/  IMAD R60, R14, 0x8, R58 ;  /* 0x000000080e3c7824 */ /* 0x000fe200078e023a */
[----:B------:R-:W-:Y:S02]  /*1280*/  LOP3.LUT R61, R56, 0x3f8, RZ, 0xc0, !PT ;  /* 0x000003f8383d7812 */ /* 0x000fe400078ec0ff */
[----:B------:R-:W-:-:S03]  /*1290*/  SEL R56, RZ, 0x4, P2 ;  /* 0x00000004ff387807 */ /* 0x000fc60001000000 */
[----:B------:R-:W-:Y:S01]  /*12a0*/  IMAD R58, R52, 0x400, R61 ;  /* 0x00000400343a7824 */ /* 0x000fe200078e023d */
[----:B------:R-:W-:Y:S01]  /*12b0*/  SEL R56, R56, RZ, P4 ;  /* 0x000000ff38387207 */ /* 0x000fe20002000000 */
[----:B------:R-:W-:Y:S01]  /*12c0*/  IMAD.IADD R52, R60, 0x1, R57 ;  /* 0x000000013c347824 */ /* 0x000fe200078e0239 */
[----:B------:R-:W-:Y:S02]  /*12d0*/  SHF.R.U32.HI R57, RZ, 0x2, R14 ;  /* 0x00000002ff397819 */ /* 0x000fe4000001160e */
[----:B------:R-:W-:Y:S02]  /*12e0*/  ISETP.NE.U32.AND P2, PT, R56, RZ, PT ;  /* 0x000000ff3800720c */ /* 0x000fe40003f45070 */
[----:B------:R-:W-:Y:S02]  /*12f0*/  LOP3.LUT R14, R58, R57, RZ, 0x3c, !PT ;  /* 0x000000393a0e7212 */ /* 0x000fe400078e3cff */
[----:B------:R-:W-:Y:S02]  /*1300*/  SHF.R.S32.HI R57, RZ, 0x4, R13 ;  /* 0x00000004ff397819 */ /* 0x000fe4000001140d */
[----:B------:R-:W-:-:S02]  /*1310*/  SEL R13, RZ, 0x4, P3 ;  /* 0x00000004ff0d7807 */ /* 0x000fc40001800000 */
[----:B------:R-:W-:Y:S02]  /*1320*/  SGXT R57, R57, 0x1 ;  /* 0x000000013939781a */ /* 0x000fe40000000200 */
[----:B------:R-:W-:Y:S02]  /*1330*/  SEL R56, R13, RZ, P4 ;  /* 0x000000ff0d387207 */ /* 0x000fe40002000000 */
[----:B------:R-:W-:Y:S01]  /*1340*/  LOP3.LUT R13, R52, 0x1020, R57, 0x78, !PT ;  /* 0x00001020340d7812 */ /* 0x000fe200078e7839 */
[----:B------:R-:W-:Y:S01]  /*1350*/  IMAD.SHL.U32 R52, R41, 0x20, RZ ;  /* 0x0000002029347824 */ /* 0x000fe200078e00ff */
[----:B------:R-:W-:Y:S01]  /*1360*/  ISETP.NE.U32.AND P3, PT, R56, RZ, PT ;  /* 0x000000ff3800720c */ /* 0x000fe20003f65070 */
[----:B------:R1:W-:Y:S02]  /*1370*/  LDGSTS.E [R54+0x2000], desc[UR14][R24.64], P2 ;  /* 0x0200000018367fae */ /* 0x0003e4000912184e */
[C---:B------:R-:W-:Y:S02]  /*1380*/  IMAD.WIDE R26, R52.reuse, 0x4, R26 ;  /* 0x00000004341a7825 */ /* 0x040fe400078e021a */
[----:B------:R-:W0:Y:S02]  /*1390*/  LDGDEPBAR ;  /* 0x00000000000079af */ /* 0x000e240000000000 */
[----:B------:R-:W-:-:S04]  /*13a0*/  IMAD.WIDE R28, R52, 0x4, R28 ;  /* 0x00000004341c7825 */ /* 0x000fc800078e021c */
[C---:B------:R-:W-:Y:S02]  /*13b0*/  IMAD.WIDE R30, R52.reuse, 0x4, R30 ;  /* 0x00000004341e7825 */ /* 0x040fe400078e021e */
[----:B------:R2:W-:Y:S01]  /*13c0*/  LDGSTS.E [R55+0x8000], desc[UR14][R26.64], P3 ;  /* 0x080000001a377fae */ /* 0x0005e2000992184e */
[----:B-1----:R-:W-:Y:S01]  /*13d0*/  CS2R R24, SRZ ;  /* 0x0000000000187805 */ /* 0x002fe2000001ff00 */
[----:B------:R-:W-:Y:S02]  /*13e0*/  IMAD.WIDE R36, R52, 0x4, R36 ;  /* 0x0000000434247825 */ /* 0x000fe400078e0224 */
[----:B------:R1:W-:Y:S04]  /*13f0*/  LDGSTS.E [R55+0x8800], desc[UR14][R28.64], P3 ;  /* 0x088000001c377fae */ /* 0x0003e8000992184e */
[----:B------:R3:W-:Y:S04]  /*1400*/  LDGSTS.E [R55+0x9000], desc[UR14][R30.64], P3 ;  /* 0x090000001e377fae */ /* 0x0007e8000992184e */
[----:B------:R4:W-:Y:S01]  /*1410*/  LDGSTS.E [R55+0x9800], desc[UR14][R36.64], P3 ;  /* 0x0980000024377fae */ /* 0x0009e2000992184e */
[----:B--2---:R-:W-:-:S03]  /*1420*/  CS2R R26, SRZ ;  /* 0x00000000001a7805 */ /* 0x004fc6000001ff00 */
[----:B------:R-:W0:Y:S01]  /*1430*/  LDGDEPBAR ;  /* 0x00000000000079af */ /* 0x000e220000000000 */
[----:B-1----:R-:W-:Y:S02]  /*1440*/  CS2R R28, SRZ ;  /* 0x00000000001c7805 */ /* 0x002fe4000001ff00 */
[----:B---3--:R-:W-:Y:S01]  /*1450*/  CS2R R30, SRZ ;  /* 0x00000000001e7805 */ /* 0x008fe2000001ff00 */
[----:B------:R-:W-:Y:S06]  /*1460*/  @!P0 BRA `(.L_x_0) ;  /* 0x0000000800808947 */ /* 0x000fec0003800000 */
[----:B------:R-:W-:Y:S01]  /*1470*/  SHF.R.S32.HI R9, RZ, 0x1f, R12 ;  /* 0x0000001fff097819 */ /* 0x000fe2000001140c */
[----:B------:R-:W-:Y:S01]  /*1480*/  IMAD.SHL.U32 R27, R52, 0x8, RZ ;  /* 0x00000008341b7824 */ /* 0x000fe200078e00ff */
[----:B------:R-:W-:Y:S01]  /*1490*/  SHF.R.S32.HI R8, RZ, 0x1f, R51 ;  /* 0x0000001fff087819 */ /* 0x000fe20000011433 */
[----:B------:R-:W-:Y:S01]  /*14a0*/  VIADD R41, R34, 0xffffffc0 ;  /* 0xffffffc022297836 */ /* 0x000fe20000000000 */
[----:B------:R-:W-:Y:S01]  /*14b0*/  SHF.L.U64.HI R24, R12, 0x2, R9 ;  /* 0x000000020c187819 */ /* 0x000fe20000010209 */
[----:B------:R-:W-:Y:S01]  /*14c0*/  UMOV UR12, 0x1 ;  /* 0x00000001000c7882 */ /* 0x000fe20000000000 */
[----:B------:R-:W-:Y:S01]  /*14d0*/  SHF.L.U64.HI R12, R51, 0x2, R8 ;  /* 0x00000002330c7819 */ /* 0x000fe20000010208 */
[----:B------:R-:W-:Y:S01]  /*14e0*/  UMOV UR13, 0xffffffff ;  /* 0xffffffff000d7882 */ /* 0x000fe20000000000 */
[----:B------:R-:W-:Y:S01]  /*14f0*/  SHF.R.S32.HI R51, RZ, 0x1f, R52 ;  /* 0x0000001fff337819 */ /* 0x000fe20000011434 */
[----:B------:R-:W-:Y:S01]  /*1500*/  UMOV UR4, URZ ;  /* 0x0000003f00047c82 */ /* 0x000fe20008000000 */
[----:B------:R-:W-:-:S02]  /*1510*/  SHF.R.S32.HI R25, RZ, 0x1f, R46 ;  /* 0x0000001fff197819 */ /* 0x000fc4000001142e */
[----:B------:R-:W-:Y:S02]  /*1520*/  SHF.R.S32.HI R53, RZ, 0x1f, R42 ;  /* 0x0000001fff357819 */ /* 0x000fe4000001142a */
[----:B------:R-:W-:Y:S02]  /*1530*/  SHF.L.U64.HI R30, R52, 0x3, R51 ;  /* 0x00000003341e7819 */ /* 0x000fe40000010233 */
[CC--:B----4-:R-:W-:Y:S02]  /*1540*/  LEA R55, P0, R46.reuse, R27.reuse, 0x2 ;  /* 0x0000001b2e377211 */ /* 0x0d0fe400078010ff */
[----:B------:R-:W-:Y:S02]  /*1550*/  LEA.HI R53, R53, R42, RZ, 0x5 ;  /* 0x0000002a35357211 */ /* 0x000fe400078f28ff */
[----:B------:R-:W-:Y:S02]  /*1560*/  LEA.HI.X R40, R46, R30, R25, 0x2, P0 ;  /* 0x0000001e2e287211 */ /* 0x000fe400000f1419 */
[----:B------:R-:W-:-:S02]  /*1570*/  LEA R42, P0, R45, R27, 0x2 ;  /* 0x0000001b2d2a7211 */ /* 0x000fc400078010ff */
[-C--:B------:R-:W-:Y:S02]  /*1580*/  LEA R29, P1, R44, R27.reuse, 0x2 ;  /* 0x0000001b2c1d7211 */ /* 0x080fe400078210ff */
[----:B------:R-:W-:Y:S02]  /*1590*/  SHF.R.S32.HI R28, RZ, 0x1f, R45 ;  /* 0x0000001fff1c7819 */ /* 0x000fe4000001142d */
[----:B------:R-:W-:Y:S02]  /*15a0*/  SHF.R.S32.HI R25, RZ, 0x1f, R44 ;  /* 0x0000001fff197819 */ /* 0x000fe4000001142c */
[----:B------:R-:W-:Y:S02]  /*15b0*/  SHF.R.S32.HI R26, RZ, 0x1f, R43 ;  /* 0x0000001fff1a7819 */ /* 0x000fe4000001142b */
[----:B------:R-:W-:Y:S02]  /*15c0*/  LEA R27, P2, R43, R27, 0x2 ;  /* 0x0000001b2b1b7211 */ /* 0x000fe400078410ff */
[----:B------:R-:W-:-:S02]  /*15d0*/  LEA R35, P4, R17, R35, 0x3 ;  /* 0x0000002311237211 */ /* 0x000fc400078818ff */
[----:B------:R-:W-:Y:S02]  /*15e0*/  SHF.R.S32.HI R54, RZ, 0x1f, R17 ;  /* 0x0000001fff367819 */ /* 0x000fe40000011411 */
[----:B------:R-:W-:Y:S02]  /*15f0*/  SHF.R.S32.HI R10, RZ, 0x1f, R49 ;  /* 0x0000001fff0a7819 */ /* 0x000fe40000011431 */
[----:B------:R-:W-:Y:S02]  /*1600*/  SHF.R.S32.HI R9, RZ, 0x1f, R48 ;  /* 0x0000001fff097819 */ /* 0x000fe40000011430 */
[----:B------:R-:W-:Y:S02]  /*1610*/  SHF.R.S32.HI R8, RZ, 0x1f, R47 ;  /* 0x0000001fff087819 */ /* 0x000fe4000001142f */
[-C--:B------:R-:W-:Y:S02]  /*1620*/  LEA.HI.X R28, R45, R30.reuse, R28, 0x2, P0 ;  /* 0x0000001e2d1c7211 */ /* 0x080fe400000f141c */
[----:B------:R-:W-:-:S02]  /*1630*/  LEA.HI.X R25, R44, R30, R25, 0x2, P1 ;  /* 0x0000001e2c197211 */ /* 0x000fc400008f1419 */
[----:B------:R-:W-:Y:S02]  /*1640*/  LEA.HI.X R26, R43, R30, R26, 0x2, P2 ;  /* 0x0000001e2b1a7211 */ /* 0x000fe400010f141a */
[----:B------:R-:W-:Y:S02]  /*1650*/  CS2R R30, SRZ ;  /* 0x00000000001e7805 */ /* 0x000fe4000001ff00 */
[----:B------:R-:W-:Y:S02]  /*1660*/  SHF.R.S32.HI R11, RZ, 0x1f, R50 ;  /* 0x0000001fff0b7819 */ /* 0x000fe40000011432 */
[----:B------:R-:W-:Y:S02]  /*1670*/  IADD3 R45, P5, R35, UR8, RZ ;  /* 0x00000008232d7c10 */ /* 0x000fe4000ffbe0ff */
[----:B------:R-:W-:Y:S02]  /*1680*/  IADD3 R42, P1, R42, UR10, RZ ;  /* 0x0000000a2a2a7c10 */ /* 0x000fe4000ff3e0ff */
[----:B------:R-:W-:-:S02]  /*1690*/  IADD3 R43, P2, R29, UR10, RZ ;  /* 0x0000000a1d2b7c10 */ /* 0x000fc4000ff5e0ff */
[----:B------:R-:W-:Y:S02]  /*16a0*/  IADD3 R44, P3, R27, UR10, RZ ;  /* 0x0000000a1b2c7c10 */ /* 0x000fe4000ff7e0ff */
[----:B------:R-:W-:Y:S02]  /*16b0*/  LEA.HI.X R24, R17, R24, R54, 0x3, P4 ;  /* 0x0000001811187211 */ /* 0x000fe400020f1c36 */
[----:B------:R-:W-:Y:S02]  /*16c0*/  SHF.R.S32.HI R53, RZ, 0x5, R53 ;  /* 0x00000005ff357819 */ /* 0x000fe40000011435 */
[----:B------:R-:W-:Y:S02]  /*16d0*/  IADD3 R55, P0, R55, UR10, RZ ;  /* 0x0000000a37377c10 */ /* 0x000fe4000ff1e0ff */
[----:B------:R-:W-:Y:S02]  /*16e0*/  SHF.L.U64.HI R10, R49, 0x2, R10 ;  /* 0x00000002310a7819 */ /* 0x000fe4000001020a */
[----:B------:R-:W-:-:S02]  /*16f0*/  SHF.L.U64.HI R9, R48, 0x2, R9 ;  /* 0x0000000230097819 */ /* 0x000fc40000010209 */
[----:B------:R-:W-:Y:S02]  /*1700*/  SHF.L.U64.HI R8, R47, 0x2, R8 ;  /* 0x000000022f087819 */ /* 0x000fe40000010208 */
[----:B------:R-:W-:Y:S01]  /*1710*/  SHF.L.U64.HI R11, R50, 0x2, R11 ;  /* 0x00000002320b7819 */ /* 0x000fe2000001020b */
[----:B------:R-:W-:Y:S01]  /*1720*/  VIADD R50, R53, 0xfffffffe ;  /* 0xfffffffe35327836 */ /* 0x000fe20000000000 */
[----:B------:R-:W-:Y:S02]  /*1730*/  IADD3.X R46, R28, UR11, RZ, P1, !PT ;  /* 0x0000000b1c2e7c10 */ /* 0x000fe40008ffe4ff */
[----:B------:R-:W-:Y:S02]  /*1740*/  CS2R R28, SRZ ;  /* 0x00000000001c7805 */ /* 0x000fe4000001ff00 */
[----:B------:R-:W-:Y:S02]  /*1750*/  IADD3.X R47, R25, UR11, RZ, P2, !PT ;  /* 0x0000000b192f7c10 */ /* 0x000fe400097fe4ff */
[----:B------:R-:W-:-:S02]  /*1760*/  IADD3.X R48, R26, UR11, RZ, P3, !PT ;  /* 0x0000000b1a307c10 */ /* 0x000fc40009ffe4ff */
[----:B------:R-:W-:Y:S02]  /*1770*/  CS2R R26, SRZ ;  /* 0x00000000001a7805 */ /* 0x000fe4000001ff00 */
[----:B------:R-:W-:Y:S02]  /*1780*/  IADD3.X R49, R24, UR9, RZ, P5, !PT ;  /* 0x0000000918317c10 */ /* 0x000fe4000affe4ff */
[----:B------:R-:W-:Y:S02]  /*1790*/  CS2R R24, SRZ ;  /* 0x0000000000187805 */ /* 0x000fe4000001ff00 */
[C---:B------:R-:W-:Y:S01]  /*17a0*/  SHF.L.U64.HI R51, R52.reuse, 0x2, R51 ;  /* 0x0000000234337819 */ /* 0x040fe20000010233 */
[----:B------:R-:W-:Y:S01]  /*17b0*/  IMAD.SHL.U32 R52, R52, 0x4, RZ ;  /* 0x0000000434347824 */ /* 0x000fe200078e00ff */
[----:B------:R-:W-:Y:S02]  /*17c0*/  IADD3.X R40, R40, UR11, RZ, P0, !PT ;  /* 0x0000000b28287c10 */ /* 0x000fe400087fe4ff */
[----:B------:R-:W-:-:S07]  /*17d0*/  SHF.L.U64.HI R54, R17, 0x2, R54 ;  /* 0x0000000211367819 */ /* 0x000fce0000010236 */
.L_x_1:
[----:B------:R-:W-:Y:S01]  /*17e0*/  UIADD3 UR13, UR13, 0x1, URZ ;  /* 0x000000010d0d7890 */ /* 0x000fe2000fffe03f */
[----:B------:R-:W-:-:S04]  /*17f0*/  DEPBAR.LE SB0, 0x2 ;  /* 0x000080800000791a */ /* 0x000fc80000000000 */
[----:B------:R-:W-:Y:S01]  /*1800*/  BAR.SYNC.DEFER_BLOCKING 0x0 ;  /* 0x0000000000007b1d */ /* 0x000fe20000010000 */
[----:B------:R-:W-:Y:S01]  /*1810*/  UISETP.GT.AND UP0, UPT, UR13, 0x2, UPT ;  /* 0x000000020d00788c */ /* 0x000fe2000bf04270 */
[----:B------:R-:W-:Y:S01]  /*1820*/  ISETP.GE.AND P1, PT, R4, R41, PT ;  /* 0x000000290400720c */ /* 0x000fe20003f26270 */
[----:B------:R-:W-:Y:S01]  /*1830*/  USHF.L.U32 UR6, UR16, 0x5, URZ ;  /* 0x0000000510067899 */ /* 0x000fe2000800063f */
[----:B------:R-:W-:Y:S01]  /*1840*/  ISETP.LE.AND P0, PT, R50, UR4, PT ;  /* 0x0000000432007c0c */ /* 0x000fe2000bf03270 */
[----:B------:R-:W-:Y:S01]  /*1850*/  USEL UR13, UR13, URZ, !UP0 ;  /* 0x0000003f0d0d7287 */ /* 0x000fe2000c000000 */
[----:B------:R-:W-:Y:S01]  /*1860*/  SEL R34, RZ, 0x4, P1 ;  /* 0x00000004ff227807 */ /* 0x000fe20000800000 */
[----:B------:R-:W-:Y:S02]  /*1870*/  ULOP3.LUT UR8, UR6, 0x180, URZ, 0xc0, !UPT ;  /* 0x0000018006087892 */ /* 0x000fe4000f8ec03f */
[----:B------:R-:W-:Y:S01]  /*1880*/  ULEA UR5, UR13, UR7, 0xd ;  /* 0x000000070d057291 */ /* 0x000fe2000f8e683f */
[----:B------:R-:W-:Y:S01]  /*1890*/  SEL R34, R34, RZ, !P0 ;  /* 0x000000ff22227207 */ /* 0x000fe20004000000 */
[----:B------:R-:W-:Y:S01]  /*18a0*/  UMOV UR9, 0x40000040 ;  /* 0x4000004000097882 */ /* 0x000fe20000000000 */
[----:B------:R-:W-:Y:S01]  /*18b0*/  UMOV UR11, 0x40000040 ;  /* 0x40000040000b7882 */ /* 0x000fe20000000000 */
[----:B------:R-:W-:Y:S01]  /*18c0*/  UIADD3 UR6, UR5, 0x6000, URZ ;  /* 0x0000600005067890 */ /* 0x000fe2000fffe03f */
[----:B------:R-:W-:Y:S01]  /*18d0*/  ISETP.NE.U32.AND P2, PT, R34, RZ, PT ;  /* 0x000000ff2200720c */ /* 0x000fe20003f45070 */
[----:B------:R-:W-:Y:S01]  /*18e0*/  USHF.R.U32.HI UR5, URZ, 0x4, UR5 ;  /* 0x000000043f057899 */ /* 0x000fe20008011605 */
[----:B------:R-:W-:Y:S01]  /*18f0*/  IADD3 R34, P1, R23, R45, RZ ;  /* 0x0000002d17227210 */ /* 0x000fe20007f3e0ff */
[----:B------:R-:W-:-:S02]  /*1900*/  ULEA.HI UR6, UR6, UR8, URZ, 0x1c ;  /* 0x0000000806067291 */ /* 0x000fc4000f8fe03f */
[----:B------:R-:W-:Y:S02]  /*1910*/  USGXT.U32 UR8, UR5, 0xe ;  /* 0x0000000e0508789a */ /* 0x000fe40008000000 */
[----:B------:R-:W-:Y:S01]  /*1920*/  ULOP3.LUT UR10, UR6, 0x3fff, URZ, 0xc0, !UPT ;  /* 0x00003fff060a7892 */ /* 0x000fe2000f8ec03f */
[----:B------:R-:W-:Y:S01]  /*1930*/  IMAD.X R35, R49, 0x1, R12, P1 ;  /* 0x0000000131237824 */ /* 0x000fe200008e060c */
[----:B------:R-:W-:Y:S01]  /*1940*/  UMOV UR5, URZ ;  /* 0x0000003f00057c82 */ /* 0x000fe20008000000 */
[----:B------:R-:W-:Y:S01]  /*1950*/  WARPGROUP.ARRIVE ;  /* 0x00000000000079c5 */ /* 0x000fe20000000000 */
[----:B------:R-:W-:Y:S01]  /*1960*/  UMOV UR6, URZ ;  /* 0x0000003f00067c82 */ /* 0x000fe20008000000 */
[----:B------:R-:W-:Y:S01]  /*1970*/  UIADD3 UR12, UR12, 0x1, URZ ;  /* 0x000000010c0c7890 */ /* 0x000fe2000fffe03f */
[-C--:B------:R-:W-:Y:S01]  /*1980*/  ISETP.GE.AND P1, PT, R2, R41.reuse, PT ;  /* 0x000000290200720c */ /* 0x080fe20003f26270 */
[----:B------:R-:W-:Y:S02]  /*1990*/  UIADD3 UR4, UR4, 0x1, URZ ;  /* 0x0000000104047890 */ /* 0x000fe4000fffe03f */
[----:B------:R-:W-:Y:S01]  /*19a0*/  HGMMA.64x16x8.F32.TF32 R24, gdesc[UR8], R24 ;  /* 0x04200000081879f0 */ /* 0x000fe20008702818 */
[----:B------:R-:W-:Y:S01]  /*19b0*/  UIADD3 UR8, UP0, UR8, 0x2, URZ ;  /* 0x0000000208087890 */ /* 0x000fe2000ff1e03f */
[----:B------:R-:W-:Y:S01]  /*19c0*/  SEL R36, RZ, 0x4, P1 ;  /* 0x00000004ff247807 */ /* 0x000fe20000800000 */
[----:B------:R-:W-:Y:S01]  /*19d0*/  UIADD3 UR10, UP1, UR10, 0x2, URZ ;  /* 0x000000020a0a7890 */ /* 0x000fe2000ff3e03f */
[----:B------:R-:W-:Y:S01]  /*19e0*/  ISETP.GE.AND P1, PT, R0, R41, PT ;  /* 0x000000290000720c */ /* 0x000fe20003f26270 */
[----:B------:R-:W-:Y:S01]  /*19f0*/  UIADD3.X UR9, UR5, 0x40000040, URZ, UP0, !UPT ;  /* 0x4000004005097890 */ /* 0x000fe200087fe43f */
[----:B------:R-:W-:Y:S01]  /*1a00*/  SEL R36, R36, RZ, !P0 ;  /* 0x000000ff24247207 */ /* 0x000fe20004000000 */
[----:B------:R-:W-:Y:S01]  /*1a10*/  UIADD3.X UR11, UR6, 0x40000040, URZ, UP1, !UPT ;  /* 0x40000040060b7890 */ /* 0x000fe20008ffe43f */
[----:B------:R-:W-:Y:S01]  /*1a20*/  SEL R37, RZ, 0x4, P1 ;  /* 0x00000004ff257807 */ /* 0x000fe20000800000 */
[----:B------:R-:W-:Y:S01]  /*1a30*/  UIADD3.64 UR20, UR8, 0x2, URZ ;  /* 0x0000000208147897 */ /* 0x000fe2000fffe03f */
[----:B------:R-:W-:Y:S01]  /*1a40*/  ISETP.NE.U32.AND P1, PT, R36, RZ, PT ;  /* 0x000000ff2400720c */ /* 0x000fe20003f25070 */
[----:B------:R-:W-:Y:S01]  /*1a50*/  UIADD3.64 UR22, UR10, 0x2, URZ ;  /* 0x000000020a167897 */ /* 0x000fe2000fffe03f */
[----:B------:R-:W-:Y:S01]  /*1a60*/  SEL R37, R37, RZ, !P0 ;  /* 0x000000ff25257207 */ /* 0x000fe20004000000 */
[----:B------:R-:W-:Y:S01]  /*1a70*/  UISETP.GT.AND UP0, UPT, UR12, 0x2, UPT ;  /* 0x000000020c00788c */ /* 0x000fe2000bf04270 */
[----:B------:R-:W-:-:S03]  /*1a80*/  IADD3 R36, P3, R22, R45, RZ ;  /* 0x0000002d16247210 */ /* 0x000fc60007f7e0ff */
[----:B------:R-:W-:-:S04]  /*1a90*/  USEL UR12, UR12, URZ, !UP0 ;  /* 0x0000003f0c0c7287 */ /* 0x000fc8000c000000 */
[----:B------:R-:W-:-:S06]  /*1aa0*/  ULEA UR5, UR12, UR7, 0xd ;  /* 0x000000070c057291 */ /* 0x000fcc000f8e683f */
[----:B------:R-:W-:Y:S02]  /*1ab0*/  VIADD R57, R5, UR5 ;  /* 0x0000000505397c36 */ /* 0x000fe40008000000 */
[----:B------:R-:W-:Y:S01]  /*1ac0*/  VIADD R59, R19, UR5 ;  /* 0x00000005133b7c36 */ /* 0x000fe20008000000 */
[----:B------:R-:W-:Y:S01]  /*1ad0*/  HGMMA.64x16x8.F32.TF32 R24, gdesc[UR8], R24 ;  /* 0x04200000081879f0 */ /* 0x000fe20008702818 */
[----:B------:R-:W-:Y:S02]  /*1ae0*/  UIADD3.64 UR8, UR8, 0x4, URZ ;  /* 0x0000000408087897 */ /* 0x000fe4000fffe03f */
[----:B------:R-:W-:Y:S01]  /*1af0*/  UIADD3.64 UR10, UR10, 0x4, URZ ;  /* 0x000000040a0a7897 */ /* 0x000fe2000fffe03f */
[----:B------:R-:W-:Y:S08]  /*1b00*/  HGMMA.64x16x8.F32.TF32 R24, gdesc[UR20], R24 ;  /* 0x04200000141879f0 */ /* 0x000ff00008702818 */
[----:B------:R-:W-:Y:S03]  /*1b10*/  HGMMA.64x16x8.F32.TF32 R24, gdesc[UR8], R24, gsb0 ;  /* 0x04200000081879f0 */ /* 0x000fe60008002818 */
[----:B------:R-:W-:-:S02]  /*1b20*/  WARPGROUP.DEPBAR.LE gsb0, 0x1 ;  /* 0x00008000000079c5 */ /* 0x000fc40000010100 */
[----:B------:R-:W-:Y:S06]  /*1b30*/  BAR.SYNC.DEFER_BLOCKING 0x0 ;  /* 0x0000000000007b1d */ /* 0x000fec0000010000 */
[----:B------:R-:W-:Y:S01]  /*1b40*/  @!PT LDS RZ, [RZ] ;  /* 0x00000000fffff984 */ /* 0x000fe20000000800 */
[----:B------:R-:W-:Y:S01]  /*1b50*/  @!PT LDS RZ, [RZ] ;  /* 0x00000000fffff984 */ /* 0x000fe20000000800 */
[----:B------:R-:W-:Y:S01]  /*1b60*/  @!PT LDS RZ, [RZ] ;  /* 0x00000000fffff984 */ /* 0x000fe20000000800 */
[----:B------:R1:W-:Y:S01]  /*1b70*/  LDGSTS.E [R57], desc[UR14][R34.64], P2 ;  /* 0x0000000022397fae */ /* 0x0003e2000912184e */
[----:B------:R-:W-:Y:S01]  /*1b80*/  ISETP.NE.U32.AND P2, PT, R37, RZ, PT ;  /* 0x000000ff2500720c */ /* 0x000fe20003f45070 */
[----:B------:R-:W-:-:S05]  /*1b90*/  IMAD.X R37, R49, 0x1, R11, P3 ;  /* 0x0000000131257824 */ /* 0x000fca00018e060b */
[----:B------:R2:W-:Y:S01]  /*1ba0*/  LDGSTS.E [R59], desc[UR14][R36.64], P1 ;  /* 0x00000000243b7fae */ /* 0x0005e2000892184e */
[----:B------:R-:W-:Y:S02]  /*1bb0*/  ISETP.GE.AND P1, PT, R39, R41, PT ;  /* 0x000000292700720c */ /* 0x000fe40003f26270 */
[----:B-1----:R-:W-:Y:S01]  /*1bc0*/  IADD3 R34, P3, R21, R45, RZ ;  /* 0x0000002d15227210 */ /* 0x002fe20007f7e0ff */
[----:B------:R-:W-:Y:S01]  /*1bd0*/  VIADD R57, R16, UR5 ;  /* 0x0000000510397c36 */ /* 0x000fe20008000000 */
[----:B------:R-:W-:Y:S02]  /*1be0*/  SEL R56, RZ, 0x4, P1 ;  /* 0x00000004ff387807 */ /* 0x000fe40000800000 */
[----:B------:R-:W-:Y:S01]  /*1bf0*/  ISETP.GE.AND P1, PT, R3, R41, PT ;  /* 0x000000290300720c */ /* 0x000fe20003f26270 */
[----:B------:R-:W-:Y:S01]  /*1c00*/  IMAD.X R35, R49, 0x1, R10, P3 ;  /* 0x0000000131237824 */ /* 0x000fe200018e060a */
[----:B------:R-:W-:Y:S01]  /*1c10*/  SEL R56, R56, RZ, !P0 ;  /* 0x000000ff38387207 */ /* 0x000fe20004000000 */
[----:B--2---:R-:W-:Y:S01]  /*1c20*/  VIADD R59, R15, UR5 ;  /* 0x000000050f3b7c36 */ /* 0x004fe20008000000 */
[----:B------:R-:W-:Y:S01]  /*1c30*/  SEL R58, RZ, 0x4, P1 ;  /* 0x00000004ff3a7807 */ /* 0x000fe20000800000 */
[----:B------:R-:W-:Y:S01]  /*1c40*/  VIADD R41, R41, 0xffffffe0 ;  /* 0xffffffe029297836 */ /* 0x000fe20000000000 */
[----:B------:R-:W-:Y:S01]  /*1c50*/  ISETP.NE.U32.AND P1, PT, R56, RZ, PT ;  /* 0x000000ff3800720c */ /* 0x000fe20003f25070 */
[----:B------:R1:W-:Y:S01]  /*1c60*/  LDGSTS.E [R57], desc[UR14][R34.64], P2 ;  /* 0x0000000022397fae */ /* 0x0003e2000912184e */
[----:B------:R-:W-:-:S02]  /*1c70*/  IADD3 R36, P2, R20, R45, RZ ;  /* 0x0000002d14247210 */ /* 0x000fc40007f5e0ff */
[----:B------:R-:W-:Y:S02]  /*1c80*/  SEL R58, R58, RZ, !P0 ;  /* 0x000000ff3a3a7207 */ /* 0x000fe40004000000 */
[----:B------:R-:W-:Y:S01]  /*1c90*/  LEA R45, P5, R17, R45, 0x2 ;  /* 0x0000002d112d7211 */ /* 0x000fe200078a10ff */
[----:B------:R-:W-:Y:S01]  /*1ca0*/  IMAD.X R37, R49, 0x1, R9, P2 ;  /* 0x0000000131257824 */ /* 0x000fe200010e0609 */
[----:B------:R-:W-:-:S03]  /*1cb0*/  ISETP.NE.U32.AND P0, PT, R58, RZ, PT ;  /* 0x000000ff3a00720c */ /* 0x000fc60003f05070 */
[----:B------:R-:W-:Y:S01]  /*1cc0*/  IMAD.X R49, R49, 0x1, R54, P5 ;  /* 0x0000000131317824 */ /* 0x000fe200028e0636 */
[----:B-1----:R-:W-:Y:S01]  /*1cd0*/  IADD3 R34, P2, R38, R44, RZ ;  /* 0x0000002c26227210 */ /* 0x002fe20007f5e0ff */
[----:B------:R1:W-:Y:S01]  /*1ce0*/  LDGSTS.E [R59], desc[UR14][R36.64], P1 ;  /* 0x00000000243b7fae */ /* 0x0003e2000892184e */
[----:B------:R-:W-:Y:S01]  /*1cf0*/  VIADD R57, R18, UR5 ;  /* 0x0000000512397c36 */ /* 0x000fe20008000000 */
[----:B------:R-:W-:Y:S02]  /*1d00*/  IADD3 R44, P4, R44, R52, RZ ;  /* 0x000000342c2c7210 */ /* 0x000fe40007f9e0ff */
[C---:B------:R-:W-:Y:S01]  /*1d10*/  IMAD.X R35, R48.reuse, 0x1, R8, P2 ;  /* 0x0000000130237824 */ /* 0x040fe200010e0608 */
[----:B------:R-:W0:Y:S02]  /*1d20*/  LDGDEPBAR ;  /* 0x00000000000079af */ /* 0x000e240000000000 */
[----:B------:R-:W-:Y:S02]  /*1d30*/  IMAD.X R48, R48, 0x1, R51, P4 ;  /* 0x0000000130307824 */ /* 0x000fe400020e0633 */
[----:B------:R2:W-:Y:S01]  /*1d40*/  LDGSTS.E [R57+0x6000], desc[UR14][R34.64], P0 ;  /* 0x0600000022397fae */ /* 0x0005e2000812184e */
[----:B-1----:R-:W-:-:S02]  /*1d50*/  IADD3 R36, P1, R38, R43, RZ ;  /* 0x0000002b26247210 */ /* 0x002fc40007f3e0ff */
[----:B------:R-:W-:-:S03]  /*1d60*/  IADD3 R43, P3, R43, R52, RZ ;  /* 0x000000342b2b7210 */ /* 0x000fc60007f7e0ff */
[C-C-:B------:R-:W-:Y:S02]  /*1d70*/  IMAD.X R37, R47.reuse, 0x1, R8.reuse, P1 ;  /* 0x000000012f257824 */ /* 0x140fe400008e0608 */
[----:B------:R-:W-:Y:S01]  /*1d80*/  IMAD.X R47, R47, 0x1, R51, P3 ;  /* 0x000000012f2f7824 */ /* 0x000fe200018e0633 */
[----:B--2---:R-:W-:Y:S02]  /*1d90*/  IADD3 R34, P1, R38, R42, RZ ;  /* 0x0000002a26227210 */ /* 0x004fe40007f3e0ff */
[----:B------:R1:W-:Y:S03]  /*1da0*/  LDGSTS.E [R57+0x6800], desc[UR14][R36.64], P0 ;  /* 0x0680000024397fae */ /* 0x0003e6000812184e */
[----:B------:R-:W-:-:S05]  /*1db0*/  IMAD.X R35, R46, 0x1, R8, P1 ;  /* 0x000000012e237824 */ /* 0x000fca00008e0608 */
[----:B------:R2:W-:Y:S01]  /*1dc0*/  LDGSTS.E [R57+0x7000], desc[UR14][R34.64], P0 ;  /* 0x0700000022397fae */ /* 0x0005e2000812184e */
[----:B-1----:R-:W-:Y:S02]  /*1dd0*/  IADD3 R36, P2, R38, R55, RZ ;  /* 0x0000003726247210 */ /* 0x002fe40007f5e0ff */
[----:B------:R-:W-:-:S03]  /*1de0*/  IADD3 R55, P1, R55, R52, RZ ;  /* 0x0000003437377210 */ /* 0x000fc60007f3e0ff */
[----:B------:R-:W-:Y:S01]  /*1df0*/  IMAD.X R37, R40, 0x1, R8, P2 ;  /* 0x0000000128257824 */ /* 0x000fe200010e0608 */
[----:B------:R-:W-:Y:S01]  /*1e00*/  IADD3 R42, P2, R42, R52, RZ ;  /* 0x000000342a2a7210 */ /* 0x000fe20007f5e0ff */
[----:B------:R-:W-:-:S03]  /*1e10*/  IMAD.X R40, R40, 0x1, R51, P1 ;  /* 0x0000000128287824 */ /* 0x000fc600008e0633 */
[----:B------:R2:W-:Y:S01]  /*1e20*/  LDGSTS.E [R57+0x7800], desc[UR14][R36.64], P0 ;  /* 0x0780000024397fae */ /* 0x0005e2000812184e */
[----:B------:R-:W-:Y:S01]  /*1e30*/  ISETP.NE.U32.AND P0, PT, R53, UR4, PT ;  /* 0x0000000435007c0c */ /* 0x000fe2000bf05070 */
[----:B------:R-:W-:Y:S02]  /*1e40*/  IMAD.X R46, R46, 0x1, R51, P2 ;  /* 0x000000012e2e7824 */ /* 0x000fe400010e0633 */
[----:B------:R-:W0:Y:S10]  /*1e50*/  LDGDEPBAR ;  /* 0x00000000000079af */ /* 0x000e340000000000 */
[----:B--2---:R-:W-:Y:S05]  /*1e60*/  @P0 BRA `(.L_x_1) ;  /* 0xfffffff8005c0947 */ /* 0x004fea000383ffff */
.L_x_0:
[----:B------:R-:W-:Y:S02]  /*1e70*/  WARPGROUP.DEPBAR.LE gsb0, 0x0 ;  /* 0x00008000000079c5 */ /* 0x000fe40000010000 */
[----:B------:R-:W-:-:S04]  /*1e80*/  DEPBAR.LE SB0, 0x0 ;  /* 0x000080000000791a */ /* 0x000fc80000000000 */
[----:B------:R-:W-:Y:S01]  /*1e90*/  IMAD.MOV.U32 R11, RZ, RZ, R28 ;  /* 0x000000ffff0b7224 */ /* 0x000fe200078e001c */
[----:B------:R-:W-:Y:S01]  /*1ea0*/  LOP3.LUT R2, R13, 0x40, RZ, 0x3c, !PT ;  /* 0x000000400d027812 */ /* 0x000fe200078e3cff */
[----:B------:R-:W-:Y:S01]  /*1eb0*/  IMAD.MOV.U32 R10, RZ, RZ, R24 ;  /* 0x000000ffff0a7224 */ /* 0x000fe200078e0018 */
[----:B------:R-:W-:Y:S01]  /*1ec0*/  BAR.SYNC.DEFER_BLOCKING 0x0 ;  /* 0x0000000000007b1d */ /* 0x000fe20000010000 */
[----:B------:R-:W-:Y:S01]  /*1ed0*/  IMAD.MOV.U32 R28, RZ, RZ, R25 ;  /* 0x000000ffff1c7224 */ /* 0x000fe200078e0019 */
[----:B------:R-:W-:Y:S01]  /*1ee0*/  ISETP.GE.AND P0, PT, R6, R32, PT ;  /* 0x000000200600720c */ /* 0x000fe20003f06270 */
[----:B------:R-:W-:Y:S01]  /*1ef0*/  IMAD.MOV.U32 R17, RZ, RZ, R30 ;  /* 0x000000ffff117224 */ /* 0x000fe200078e001e */
[----:B------:R-:W-:Y:S01]  /*1f00*/  LOP3.LUT R0, R7, R4, RZ, 0xfc, !PT ;  /* 0x0000000407007212 */ /* 0x000fe200078efcff */
[----:B------:R-:W-:-:S03]  /*1f10*/  IMAD.MOV.U32 R16, RZ, RZ, R26 ;  /* 0x000000ffff107224 */ /* 0x000fc600078e001a */
[----:B------:R-:W1:Y:S01]  /*1f20*/  LDC R19, c[0x0][0x248] ;  /* 0x00009200ff137b82 */ /* 0x000e620000000800 */
[----:B------:R-:W-:Y:S01]  /*1f30*/  IMAD.MOV.U32 R30, RZ, RZ, R27 ;  /* 0x000000ffff1e7224 */ /* 0x000fe200078e001b */
[----:B------:R-:W-:Y:S01]  /*1f40*/  ULDC UR4, c[0x0][0x244] ;  /* 0x0000910000047ab9 */ /* 0x000fe20000000800 */
[----:B------:R-:W-:Y:S01]  /*1f50*/  ISETP.LT.AND P4, PT, R0, R33, !P0 ;  /* 0x000000210000720c */ /* 0x000fe20004781270 */
[----:B------:R-:W-:Y:S01]  /*1f60*/  IMAD R6, R6, UR4, RZ ;  /* 0x0000000406067c24 */ /* 0x000fe2000f8e02ff */
[----:B------:R-:W-:Y:S01]  /*1f70*/  ULDC.64 UR4, c[0x0][0x220] ;  /* 0x0000880000047ab9 */ /* 0x000fe20000000a00 */
[C-C-:B------:R-:W-:Y:S02]  /*1f80*/  LOP3.LUT R8, R7.reuse, 0x30, R4.reuse, 0xfe, !PT ;  /* 0x0000003007087812 */ /* 0x140fe400078efe04 */
[----:B------:R-:W-:Y:S02]  /*1f90*/  LOP3.LUT R20, R7, 0x28, R4, 0xfe, !PT ;  /* 0x0000002807147812 */ /* 0x000fe400078efe04 */
[----:B------:R-:W-:-:S02]  /*1fa0*/  LEA R26, P1, R6, UR4, 0x2 ;  /* 0x00000004061a7c11 */ /* 0x000fc4000f8210ff */
[C-C-:B------:R-:W-:Y:S02]  /*1fb0*/  LOP3.LUT R18, R7.reuse, 0x38, R4.reuse, 0xfe, !PT ;  /* 0x0000003807127812 */ /* 0x140fe400078efe04 */
[C-C-:B------:R-:W-:Y:S01]  /*1fc0*/  LOP3.LUT R12, R7.reuse, 0x18, R4.reuse, 0xfe, !PT ;  /* 0x00000018070c7812 */ /* 0x140fe200078efe04 */
[----:B------:R1:W-:Y:S04]  /*1fd0*/  STS.64 [R13+UR7], R10 ;  /* 0x0000000a0d007988 */ /* 0x0003e80008000a07 */
[----:B------:R2:W-:Y:S04]  /*1fe0*/  STS.64 [R13+UR7+0x200], R28 ;  /* 0x0002001c0d007988 */ /* 0x0005e80008000a07 */
[----:B------:R3:W-:Y:S04]  /*1ff0*/  STS.64 [R2+UR7+0x2000], R16 ;  /* 0x0020001002007988 */ /* 0x0007e80008000a07 */
[----:B------:R-:W-:Y:S01]  /*2000*/  STS.64 [R2+UR7+0x2200], R30 ;  /* 0x0022001e02007988 */ /* 0x000fe20008000a07 */
[-C--:B-1----:R-:W-:Y:S01]  /*2010*/  IMAD R11, R0, R19.reuse, RZ ;  /* 0x00000013000b7224 */ /* 0x082fe200078e02ff */
[C-C-:B------:R-:W-:Y:S01]  /*2020*/  LOP3.LUT R10, R7.reuse, 0x20, R4.reuse, 0xfe, !PT ;  /* 0x00000020070a7812 */ /* 0x140fe200078efe04 */
[----:B------:R-:W-:Y:S01]  /*2030*/  BAR.SYNC.DEFER_BLOCKING 0x0 ;  /* 0x0000000000007b1d */ /* 0x000fe20000010000 */
[----:B--2---:R-:W-:Y:S01]  /*2040*/  LEA.HI.X.SX32 R28, R6, UR5, 0x2, P1 ;  /* 0x00000005061c7c11 */ /* 0x004fe200088f16ff */
[----:B------:R-:W-:Y:S01]  /*2050*/  IMAD R13, R12, R19, RZ ;  /* 0x000000130c0d7224 */ /* 0x000fe200078e02ff */
[--C-:B------:R-:W-:Y:S01]  /*2060*/  LOP3.LUT R0, R7, 0x10, R4.reuse, 0xfe, !PT ;  /* 0x0000001007007812 */ /* 0x100fe200078efe04 */
[----:B------:R-:W-:Y:S01]  /*2070*/  IMAD R15, R19, 0x20, R11 ;  /* 0x00000020130f7824 */ /* 0x000fe200078e020b */
[----:B---3--:R-:W-:-:S02]  /*2080*/  LOP3.LUT R16, R7, 0x8, R4, 0xfe, !PT ;  /* 0x0000000807107812 */ /* 0x008fc400078efe04 */
[----:B------:R-:W-:Y:S01]  /*2090*/  LEA R6, P2, R11, R26, 0x2 ;  /* 0x0000001a0b067211 */ /* 0x000fe200078410ff */
[----:B------:R-:W-:Y:S01]  /*20a0*/  IMAD R17, R19, 0x8, R15 ;  /* 0x0000000813117824 */ /* 0x000fe200078e020f */
[----:B------:R-:W-:Y:S01]  /*20b0*/  ISETP.LT.AND P1, PT, R8, R33, !P0 ;  /* 0x000000210800720c */ /* 0x000fe20004721270 */
[C---:B------:R-:W-:Y:S01]  /*20c0*/  IMAD R9, R16.reuse, R19, RZ ;  /* 0x0000001310097224 */ /* 0x040fe200078e02ff */
[----:B------:R-:W-:Y:S02]  /*20d0*/  LEA.HI.X.SX32 R7, R11, R28, 0x2, P2 ;  /* 0x0000001c0b077211 */ /* 0x000fe400010f16ff */
[-C--:B------:R-:W-:Y:S02]  /*20e0*/  ISETP.LT.AND P2, PT, R16, R33.reuse, !P0 ;  /* 0x000000211000720c */ /* 0x080fe40004741270 */
[C---:B------:R-:W-:Y:S02]  /*20f0*/  LEA R8, P6, R9.reuse, R26, 0x2 ;  /* 0x0000001a09087211 */ /* 0x040fe400078c10ff */
[C---:B------:R-:W-:Y:S01]  /*2100*/  ISETP.LT.AND P5, PT, R0.reuse, R33, !P0 ;  /* 0x000000210000720c */ /* 0x040fe200047a1270 */
[----:B------:R-:W-:Y:S01]  /*2110*/  IMAD R0, R0, R19, RZ ;  /* 0x0000001300007224 */ /* 0x000fe200078e02ff */
[----:B------:R-:W-:-:S02]  /*2120*/  LEA.HI.X.SX32 R9, R9, R28, 0x2, P6 ;  /* 0x0000001c09097211 */ /* 0x000fc400030f16ff */
[----:B------:R-:W-:Y:S02]  /*2130*/  ISETP.LT.AND P3, PT, R10, R33, !P0 ;  /* 0x000000210a00720c */ /* 0x000fe40004761270 */
[C---:B------:R-:W-:Y:S01]  /*2140*/  LEA R10, P6, R0.reuse, R26, 0x2 ;  /* 0x0000001a000a7211 */ /* 0x040fe200078c10ff */
[----:B------:R-:W1:Y:S03]  /*2150*/  LDS.64 R22, [R14+UR7] ;  /* 0x000000070e167984 */ /* 0x000e660008000a00 */
[----:B------:R-:W-:Y:S01]  /*2160*/  LEA.HI.X.SX32 R11, R0, R28, 0x2, P6 ;  /* 0x0000001c000b7211 */ /* 0x000fe200030f16ff */
[----:B------:R-:W2:Y:S01]  /*2170*/  LDS.64 R2, [R14+UR7+0x400] ;  /* 0x000400070e027984 */ /* 0x000ea20008000a00 */
[----:B------:R-:W-:-:S03]  /*2180*/  IMAD R0, R19, 0x8, R17 ;  /* 0x0000000813007824 */ /* 0x000fc600078e0211 */
[----:B------:R-:W3:Y:S01]  /*2190*/  LDS.64 R4, [R14+UR7+0x800] ;  /* 0x000800070e047984 */ /* 0x000ee20008000a00 */
[----:B------:R-:W-:-:S03]  /*21a0*/  IMAD R19, R19, 0x8, R0 ;  /* 0x0000000813137824 */ /* 0x000fc600078e0200 */
[----:B------:R5:W4:Y:S04]  /*21b0*/  LDS.64 R24, [R14+UR7+0xc00] ;  /* 0x000c00070e187984 */ /* 0x000b280008000a00 */
[----:B-1----:R1:W-:Y:S01]  /*21c0*/  @P4 STG.E desc[UR14][R6.64], R22 ;  /* 0x0000001606004986 */ /* 0x0023e2000c10190e */
[----:B------:R-:W-:-:S03]  /*21d0*/  ISETP.LT.AND P4, PT, R12, R33, !P0 ;  /* 0x000000210c00720c */ /* 0x000fc60004781270 */
[----:B------:R4:W-:Y:S01]  /*21e0*/  @P2 STG.E desc[UR14][R8.64], R23 ;  /* 0x0000001708002986 */ /* 0x0009e2000c10190e */
[----:B------:R-:W-:-:S03]  /*21f0*/  LEA R12, P2, R13, R26, 0x2 ;  /* 0x0000001a0d0c7211 */ /* 0x000fc600078410ff */
[----:B--2---:R2:W-:Y:S01]  /*2200*/  @P5 STG.E desc[UR14][R10.64], R2 ;  /* 0x000000020a005986 */ /* 0x0045e2000c10190e */
[----:B------:R-:W-:Y:S02]  /*2210*/  LEA.HI.X.SX32 R13, R13, R28, 0x2, P2 ;  /* 0x0000001c0d0d7211 */ /* 0x000fe400010f16ff */
[-C--:B-----5:R-:W-:Y:S02]  /*2220*/  LEA R14, P2, R17, R26.reuse, 0x2 ;  /* 0x0000001a110e7211 */ /* 0x0a0fe400078410ff */
[C---:B-1----:R-:W-:Y:S01]  /*2230*/  LEA R6, P6, R15.reuse, R26, 0x2 ;  /* 0x0000001a0f067211 */ /* 0x042fe200078c10ff */
[----:B------:R2:W-:Y:S03]  /*2240*/  @P4 STG.E desc[UR14][R12.64], R3 ;  /* 0x000000030c004986 */ /* 0x0005e6000c10190e */
[-C--:B------:R-:W-:Y:S02]  /*2250*/  LEA.HI.X.SX32 R7, R15, R28.reuse, 0x2, P6 ;  /* 0x0000001c0f077211 */ /* 0x080fe400030f16ff */
[----:B------:R-:W-:-:S02]  /*2260*/  LEA.HI.X.SX32 R15, R17, R28, 0x2, P2 ;  /* 0x0000001c110f7211 */ /* 0x000fc400010f16ff */
[-C--:B------:R-:W-:Y:S01]  /*2270*/  ISETP.LT.AND P2, PT, R20, R33.reuse, !P0 ;  /* 0x000000211400720c */ /* 0x080fe20004741270 */
[----:B---3--:R2:W-:Y:S01]  /*2280*/  @P3 STG.E desc[UR14][R6.64], R4 ;  /* 0x0000000406003986 */ /* 0x0085e2000c10190e */
[----:B------:R-:W-:Y:S02]  /*2290*/  ISETP.LT.AND P0, PT, R18, R33, !P0 ;  /* 0x000000211200720c */ /* 0x000fe40004701270 */
[----:B------:R-:W-:-:S04]  /*22a0*/  LEA R16, P6, R0, R26, 0x2 ;  /* 0x0000001a00107211 */ /* 0x000fc800078c10ff */
[----:B------:R-:W-:Y:S02]  /*22b0*/  LEA.HI.X.SX32 R17, R0, R28, 0x2, P6 ;  /* 0x0000001c00117211 */ /* 0x000fe400030f16ff */
[----:B----4-:R-:W-:-:S03]  /*22c0*/  LEA R8, P6, R19, R26, 0x2 ;  /* 0x0000001a13087211 */ /* 0x010fc600078c10ff */
[----:B------:R2:W-:Y:S01]  /*22d0*/  @P2 STG.E desc[UR14][R14.64], R5 ;  /* 0x000000050e002986 */ /* 0x0005e2000c10190e */
[----:B------:R-:W-:-:S03]  /*22e0*/  LEA.HI.X.SX32 R9, R19, R28, 0x2, P6 ;  /* 0x0000001c13097211 */ /* 0x000fc600030f16ff */
[----:B------:R2:W-:Y:S01]  /*22f0*/  @P1 STG.E desc[UR14][R16.64], R24 ;  /* 0x0000001810001986 */ /* 0x0005e2000c10190e */
[----:B------:R-:W-:Y:S05]  /*2300*/  @!P0 EXIT ;  /* 0x000000000000894d */ /* 0x000fea0003800000 */
[----:B------:R-:W-:Y:S01]  /*2310*/  STG.E desc[UR14][R8.64], R25 ;  /* 0x0000001908007986 */ /* 0x000fe2000c10190e */
[----:B------:R-:W-:Y:S05]  /*2320*/  EXIT ;  /* 0x000000000000794d */ /* 0x000fea0003800000 */
.L_x_2:
[----:B------:R-:W-:-:S00]  /*2330*/  BRA `(.L_x_2) ;  /* 0xfffffffc00fc7947 */ /* 0x000fc0000383ffff */
[----:B------:R-:W-:-:S00]  /*2340*/  NOP ;  /* 0x0000000000007918 */ /* 0x000fc00000000000 */
        /* <DEDUP_REMOVED lines=11> */
.L_x_3:


//--------------------- .nv.shared.matmul_kernel  --------------------------
	.section	.nv.shared.matmul_kernel,"aw",@nobits
	.sectionflags	@""
	.align	16
	.zero		1024


//--------------------- .nv.shared.reserved.0     --------------------------
	.section	.nv.shared.reserved.0,"aw",@nobits
	.weak		__nv_reservedSMEM_offset_0_alias
	.size		__nv_reservedSMEM_offset_0_alias, 0, 0
	.other		__nv_reservedSMEM_offset_0_alias,@"STO_CUDA_RESERVED_SHARED STV_DEFAULT"
__nv_reservedSMEM_offset_0_alias:
	.zero		0


//--------------------- .nv.constant0.matmul_kernel --------------------------
	.section	.nv.constant0.matmul_kernel,"a",@progbits
	.sectionflags	@""
	.align	4
.nv.constant0.matmul_kernel:
	.zero		608


//--------------------- SYMBOLS --------------------------

	.type		.nv.reservedSmem.offset0,@object
	.size		.nv.reservedSmem.offset0,0x4
